//
// Generated by NVIDIA NVVM Compiler
//
// Compiler Build ID: CL-36424714
// Cuda compilation tools, release 13.0, V13.0.88
// Based on NVVM 20.0.0
//

.version 9.0
.target sm_100
.address_size 64

	// .globl	my_kernel_kernel0
// _ZZ17my_kernel_kernel0E18PaddedInput_shared has been demoted
// _ZZ17my_kernel_kernel0E18placeholder_shared has been demoted

.visible .entry my_kernel_kernel0(
	.param .u64 .ptr .align 1 my_kernel_kernel0_param_0,
	.param .u64 .ptr .align 1 my_kernel_kernel0_param_1,
	.param .u64 .ptr .align 1 my_kernel_kernel0_param_2,
	.param .u64 .ptr .align 1 my_kernel_kernel0_param_3
)
{
	.reg .pred 	%p<4>;
	.reg .b16 	%rs<199>;
	.reg .b32 	%r<445>;
	.reg .b32 	%f<525>;
	.reg .b64 	%rd<119>;
	// demoted variable
	.shared .align 4 .b8 _ZZ17my_kernel_kernel0E18PaddedInput_shared[8704];
	// demoted variable
	.shared .align 4 .b8 _ZZ17my_kernel_kernel0E18placeholder_shared[4352];
	mov.u32 	%r1, %tid.x;
	cvt.u16.u32 	%rs1, %r1;
	mul.hi.u16 	%rs2, %rs1, 964;
	mul.lo.s16 	%rs3, %rs2, 4352;
	cvt.u32.u16 	%r52, %rs3;
	mov.u32 	%r2, %ctaid.x;
	shr.u32 	%r53, %r2, 1;
	mul.lo.s32 	%r3, %r53, 2176;
	mul.lo.s16 	%rs4, %rs2, 68;
	sub.s16 	%rs5, %rs1, %rs4;
	mul.lo.s16 	%rs6, %rs5, 121;
	shr.u16 	%rs7, %rs6, 11;
	mul.wide.u16 	%r54, %rs7, 544;
	mul.hi.u16 	%rs8, %rs1, 3856;
	mul.lo.s16 	%rs9, %rs8, 17;
	sub.s16 	%rs10, %rs1, %rs9;
	cvt.u32.u16 	%r55, %rs10;
	or.b32  	%r56, %r3, %r55;
	add.s32 	%r57, %r56, %r52;
	add.s32 	%r4, %r57, %r54;
	add.s16 	%rs11, %rs1, 128;
	mul.hi.u16 	%rs12, %rs11, 964;
	add.s16 	%rs13, %rs1, 60;
	mul.hi.u16 	%rs14, %rs13, 964;
	mul.lo.s16 	%rs15, %rs14, 68;
	sub.s16 	%rs16, %rs13, %rs15;
	mul.lo.s16 	%rs17, %rs16, 121;
	shr.u16 	%rs18, %rs17, 11;
	add.s16 	%rs19, %rs1, 9;
	mul.hi.u16 	%rs20, %rs19, 3856;
	mul.lo.s16 	%rs21, %rs20, 17;
	sub.s16 	%rs22, %rs19, %rs21;
	cvt.u32.u16 	%r58, %rs22;
	cvt.u32.u16 	%r59, %rs18;
	cvt.u32.u16 	%r60, %rs12;
	prmt.b32 	%r61, %r60, %r59, 0x3340U;
	prmt.b32 	%r62, %r63, %r64, 0x3340U;
	prmt.b32 	%r65, %r61, %r62, 0x5410U;
	mov.b32 	%r66, 35655936;
	dp2a.lo.u32.u32 	%r5, %r66, %r65, %r58;
	add.s16 	%rs23, %rs1, 256;
	mul.hi.u16 	%rs24, %rs23, 964;
	add.s16 	%rs25, %rs1, 52;
	mul.hi.u16 	%rs26, %rs25, 964;
	mul.lo.s16 	%rs27, %rs26, 68;
	sub.s16 	%rs28, %rs25, %rs27;
	mul.lo.s16 	%rs29, %rs28, 121;
	shr.u16 	%rs30, %rs29, 11;
	add.s16 	%rs31, %rs1, 1;
	mul.hi.u16 	%rs32, %rs31, 3856;
	mul.lo.s16 	%rs33, %rs32, 17;
	sub.s16 	%rs34, %rs31, %rs33;
	cvt.u32.u16 	%r67, %rs34;
	cvt.u32.u16 	%r68, %rs30;
	cvt.u32.u16 	%r69, %rs24;
	prmt.b32 	%r70, %r69, %r68, 0x3340U;
	prmt.b32 	%r71, %r70, %r62, 0x5410U;
	dp2a.lo.u32.u32 	%r6, %r66, %r71, %r67;
	add.s16 	%rs35, %rs1, 384;
	mul.hi.u16 	%rs36, %rs35, 964;
	add.s16 	%rs37, %rs1, 44;
	mul.hi.u16 	%rs38, %rs37, 964;
	mul.lo.s16 	%rs39, %rs38, 68;
	sub.s16 	%rs40, %rs37, %rs39;
	mul.lo.s16 	%rs41, %rs40, 121;
	shr.u16 	%rs42, %rs41, 11;
	add.s16 	%rs43, %rs1, 10;
	mul.hi.u16 	%rs44, %rs43, 3856;
	mul.lo.s16 	%rs45, %rs44, 17;
	sub.s16 	%rs46, %rs43, %rs45;
	cvt.u32.u16 	%r72, %rs46;
	cvt.u32.u16 	%r73, %rs42;
	cvt.u32.u16 	%r74, %rs36;
	prmt.b32 	%r75, %r74, %r73, 0x3340U;
	prmt.b32 	%r76, %r75, %r62, 0x5410U;
	dp2a.lo.u32.u32 	%r7, %r66, %r76, %r72;
	add.s16 	%rs47, %rs1, 512;
	mul.hi.u16 	%rs48, %rs47, 964;
	add.s16 	%rs49, %rs1, 36;
	mul.hi.u16 	%rs50, %rs49, 964;
	mul.lo.s16 	%rs51, %rs50, 68;
	sub.s16 	%rs52, %rs49, %rs51;
	mul.lo.s16 	%rs53, %rs52, 121;
	shr.u16 	%rs54, %rs53, 11;
	add.s16 	%rs55, %rs1, 2;
	mul.hi.u16 	%rs56, %rs55, 3856;
	mul.lo.s16 	%rs57, %rs56, 17;
	sub.s16 	%rs58, %rs55, %rs57;
	cvt.u32.u16 	%r77, %rs58;
	cvt.u32.u16 	%r78, %rs54;
	cvt.u32.u16 	%r79, %rs48;
	prmt.b32 	%r80, %r79, %r78, 0x3340U;
	prmt.b32 	%r81, %r80, %r62, 0x5410U;
	dp2a.lo.u32.u32 	%r8, %r66, %r81, %r77;
	add.s16 	%rs59, %rs1, 640;
	mul.hi.u16 	%rs60, %rs59, 964;
	add.s16 	%rs61, %rs1, 28;
	mul.hi.u16 	%rs62, %rs61, 964;
	mul.lo.s16 	%rs63, %rs62, 68;
	sub.s16 	%rs64, %rs61, %rs63;
	mul.lo.s16 	%rs65, %rs64, 121;
	shr.u16 	%rs66, %rs65, 11;
	add.s16 	%rs67, %rs1, 11;
	mul.hi.u16 	%rs68, %rs67, 3856;
	mul.lo.s16 	%rs69, %rs68, 17;
	sub.s16 	%rs70, %rs67, %rs69;
	cvt.u32.u16 	%r82, %rs70;
	cvt.u32.u16 	%r83, %rs66;
	cvt.u32.u16 	%r84, %rs60;
	prmt.b32 	%r85, %r84, %r83, 0x3340U;
	prmt.b32 	%r86, %r85, %r62, 0x5410U;
	dp2a.lo.u32.u32 	%r9, %r66, %r86, %r82;
	add.s16 	%rs71, %rs1, 768;
	mul.hi.u16 	%rs72, %rs71, 964;
	add.s16 	%rs73, %rs1, 20;
	mul.hi.u16 	%rs74, %rs73, 964;
	mul.lo.s16 	%rs75, %rs74, 68;
	sub.s16 	%rs76, %rs73, %rs75;
	mul.lo.s16 	%rs77, %rs76, 121;
	shr.u16 	%rs78, %rs77, 11;
	add.s16 	%rs79, %rs1, 3;
	mul.hi.u16 	%rs80, %rs79, 3856;
	mul.lo.s16 	%rs81, %rs80, 17;
	sub.s16 	%rs82, %rs79, %rs81;
	cvt.u32.u16 	%r87, %rs82;
	cvt.u32.u16 	%r88, %rs78;
	cvt.u32.u16 	%r89, %rs72;
	prmt.b32 	%r90, %r89, %r88, 0x3340U;
	prmt.b32 	%r91, %r90, %r62, 0x5410U;
	dp2a.lo.u32.u32 	%r10, %r66, %r91, %r87;
	add.s16 	%rs83, %rs1, 896;
	mul.hi.u16 	%rs84, %rs83, 964;
	add.s16 	%rs85, %rs1, 12;
	mul.hi.u16 	%rs86, %rs85, 964;
	mul.lo.s16 	%rs87, %rs86, 68;
	sub.s16 	%rs88, %rs85, %rs87;
	mul.lo.s16 	%rs89, %rs88, 121;
	shr.u16 	%rs90, %rs89, 11;
	mul.hi.u16 	%rs91, %rs85, 3856;
	mul.lo.s16 	%rs92, %rs91, 17;
	sub.s16 	%rs93, %rs85, %rs92;
	cvt.u32.u16 	%r92, %rs93;
	cvt.u32.u16 	%r93, %rs90;
	cvt.u32.u16 	%r94, %rs84;
	prmt.b32 	%r95, %r94, %r93, 0x3340U;
	prmt.b32 	%r96, %r95, %r62, 0x5410U;
	dp2a.lo.u32.u32 	%r11, %r66, %r96, %r92;
	or.b16  	%rs94, %rs1, 1024;
	mul.hi.u16 	%rs95, %rs94, 964;
	add.s16 	%rs96, %rs1, 4;
	mul.hi.u16 	%rs97, %rs96, 964;
	mul.lo.s16 	%rs98, %rs97, 68;
	sub.s16 	%rs99, %rs96, %rs98;
	mul.lo.s16 	%rs100, %rs99, 121;
	shr.u16 	%rs101, %rs100, 11;
	mul.hi.u16 	%rs102, %rs96, 3856;
	mul.lo.s16 	%rs103, %rs102, 17;
	sub.s16 	%rs104, %rs96, %rs103;
	cvt.u32.u16 	%r97, %rs104;
	cvt.u32.u16 	%r98, %rs101;
	cvt.u32.u16 	%r99, %rs95;
	prmt.b32 	%r100, %r99, %r98, 0x3340U;
	prmt.b32 	%r101, %r100, %r62, 0x5410U;
	dp2a.lo.u32.u32 	%r12, %r66, %r101, %r97;
	add.s16 	%rs105, %rs1, 1152;
	mul.hi.u16 	%rs106, %rs105, 964;
	add.s16 	%rs107, %rs1, 64;
	mul.hi.u16 	%rs108, %rs107, 964;
	mul.lo.s16 	%rs109, %rs108, 68;
	sub.s16 	%rs110, %rs107, %rs109;
	mul.lo.s16 	%rs111, %rs110, 121;
	shr.u16 	%rs112, %rs111, 11;
	add.s16 	%rs113, %rs1, 13;
	mul.hi.u16 	%rs114, %rs113, 3856;
	mul.lo.s16 	%rs115, %rs114, 17;
	sub.s16 	%rs116, %rs113, %rs115;
	cvt.u32.u16 	%r102, %rs116;
	cvt.u32.u16 	%r103, %rs112;
	cvt.u32.u16 	%r104, %rs106;
	prmt.b32 	%r105, %r104, %r103, 0x3340U;
	prmt.b32 	%r106, %r105, %r62, 0x5410U;
	dp2a.lo.u32.u32 	%r13, %r66, %r106, %r102;
	add.s16 	%rs117, %rs1, 1280;
	mul.hi.u16 	%rs118, %rs117, 964;
	add.s16 	%rs119, %rs1, 56;
	mul.hi.u16 	%rs120, %rs119, 964;
	mul.lo.s16 	%rs121, %rs120, 68;
	sub.s16 	%rs122, %rs119, %rs121;
	mul.lo.s16 	%rs123, %rs122, 121;
	shr.u16 	%rs124, %rs123, 11;
	add.s16 	%rs125, %rs1, 5;
	mul.hi.u16 	%rs126, %rs125, 3856;
	mul.lo.s16 	%rs127, %rs126, 17;
	sub.s16 	%rs128, %rs125, %rs127;
	cvt.u32.u16 	%r107, %rs128;
	cvt.u32.u16 	%r108, %rs124;
	cvt.u32.u16 	%r109, %rs118;
	prmt.b32 	%r110, %r109, %r108, 0x3340U;
	prmt.b32 	%r111, %r110, %r62, 0x5410U;
	dp2a.lo.u32.u32 	%r14, %r66, %r111, %r107;
	add.s16 	%rs129, %rs1, 1408;
	mul.hi.u16 	%rs130, %rs129, 964;
	add.s16 	%rs131, %rs1, 48;
	mul.hi.u16 	%rs132, %rs131, 964;
	mul.lo.s16 	%rs133, %rs132, 68;
	sub.s16 	%rs134, %rs131, %rs133;
	mul.lo.s16 	%rs135, %rs134, 121;
	shr.u16 	%rs136, %rs135, 11;
	add.s16 	%rs137, %rs1, 14;
	mul.hi.u16 	%rs138, %rs137, 3856;
	mul.lo.s16 	%rs139, %rs138, 17;
	sub.s16 	%rs140, %rs137, %rs139;
	cvt.u32.u16 	%r112, %rs140;
	cvt.u32.u16 	%r113, %rs136;
	cvt.u32.u16 	%r114, %rs130;
	prmt.b32 	%r115, %r114, %r113, 0x3340U;
	prmt.b32 	%r116, %r115, %r62, 0x5410U;
	dp2a.lo.u32.u32 	%r15, %r66, %r116, %r112;
	add.s16 	%rs141, %rs1, 1536;
	mul.hi.u16 	%rs142, %rs141, 964;
	add.s16 	%rs143, %rs1, 40;
	mul.hi.u16 	%rs144, %rs143, 964;
	mul.lo.s16 	%rs145, %rs144, 68;
	sub.s16 	%rs146, %rs143, %rs145;
	mul.lo.s16 	%rs147, %rs146, 121;
	shr.u16 	%rs148, %rs147, 11;
	add.s16 	%rs149, %rs1, 6;
	mul.hi.u16 	%rs150, %rs149, 3856;
	mul.lo.s16 	%rs151, %rs150, 17;
	sub.s16 	%rs152, %rs149, %rs151;
	cvt.u32.u16 	%r117, %rs152;
	cvt.u32.u16 	%r118, %rs148;
	cvt.u32.u16 	%r119, %rs142;
	prmt.b32 	%r120, %r119, %r118, 0x3340U;
	prmt.b32 	%r121, %r120, %r62, 0x5410U;
	dp2a.lo.u32.u32 	%r16, %r66, %r121, %r117;
	add.s16 	%rs153, %rs1, 1664;
	mul.hi.u16 	%rs154, %rs153, 964;
	add.s16 	%rs155, %rs1, 32;
	mul.hi.u16 	%rs156, %rs155, 964;
	mul.lo.s16 	%rs157, %rs156, 68;
	sub.s16 	%rs158, %rs155, %rs157;
	mul.lo.s16 	%rs159, %rs158, 121;
	shr.u16 	%rs160, %rs159, 11;
	add.s16 	%rs161, %rs1, 15;
	mul.hi.u16 	%rs162, %rs161, 3856;
	mul.lo.s16 	%rs163, %rs162, 17;
	sub.s16 	%rs164, %rs161, %rs163;
	cvt.u32.u16 	%r122, %rs164;
	cvt.u32.u16 	%r123, %rs160;
	cvt.u32.u16 	%r124, %rs154;
	prmt.b32 	%r125, %r124, %r123, 0x3340U;
	prmt.b32 	%r126, %r125, %r62, 0x5410U;
	dp2a.lo.u32.u32 	%r17, %r66, %r126, %r122;
	add.s16 	%rs165, %rs1, 1792;
	mul.hi.u16 	%rs166, %rs165, 964;
	add.s16 	%rs167, %rs1, 24;
	mul.hi.u16 	%rs168, %rs167, 964;
	mul.lo.s16 	%rs169, %rs168, 68;
	sub.s16 	%rs170, %rs167, %rs169;
	mul.lo.s16 	%rs171, %rs170, 121;
	shr.u16 	%rs172, %rs171, 11;
	add.s16 	%rs173, %rs1, 7;
	mul.hi.u16 	%rs174, %rs173, 3856;
	mul.lo.s16 	%rs175, %rs174, 17;
	sub.s16 	%rs176, %rs173, %rs175;
	cvt.u32.u16 	%r127, %rs176;
	cvt.u32.u16 	%r128, %rs172;
	cvt.u32.u16 	%r129, %rs166;
	prmt.b32 	%r130, %r129, %r128, 0x3340U;
	prmt.b32 	%r131, %r130, %r62, 0x5410U;
	dp2a.lo.u32.u32 	%r18, %r66, %r131, %r127;
	add.s16 	%rs177, %rs1, 1920;
	mul.hi.u16 	%rs178, %rs177, 964;
	add.s16 	%rs179, %rs1, 16;
	mul.hi.u16 	%rs180, %rs179, 964;
	mul.lo.s16 	%rs181, %rs180, 68;
	sub.s16 	%rs182, %rs179, %rs181;
	mul.lo.s16 	%rs183, %rs182, 121;
	shr.u16 	%rs184, %rs183, 11;
	mul.hi.u16 	%rs185, %rs179, 3856;
	mul.lo.s16 	%rs186, %rs185, 17;
	sub.s16 	%rs187, %rs179, %rs186;
	cvt.u32.u16 	%r132, %rs187;
	cvt.u32.u16 	%r133, %rs184;
	cvt.u32.u16 	%r134, %rs178;
	prmt.b32 	%r135, %r134, %r133, 0x3340U;
	prmt.b32 	%r136, %r135, %r62, 0x5410U;
	dp2a.lo.u32.u32 	%r19, %r66, %r136, %r132;
	or.b16  	%rs188, %rs1, 2048;
	mul.hi.u16 	%rs189, %rs188, 964;
	add.s16 	%rs190, %rs1, 8;
	mul.hi.u16 	%rs191, %rs190, 964;
	mul.lo.s16 	%rs192, %rs191, 68;
	sub.s16 	%rs193, %rs190, %rs192;
	mul.lo.s16 	%rs194, %rs193, 121;
	shr.u16 	%rs195, %rs194, 11;
	mul.hi.u16 	%rs196, %rs190, 3856;
	mul.lo.s16 	%rs197, %rs196, 17;
	sub.s16 	%rs198, %rs190, %rs197;
	cvt.u32.u16 	%r137, %rs198;
	cvt.u32.u16 	%r138, %rs195;
	cvt.u32.u16 	%r139, %rs189;
	prmt.b32 	%r140, %r139, %r138, 0x3340U;
	prmt.b32 	%r141, %r140, %r62, 0x5410U;
	dp2a.lo.u32.u32 	%r20, %r66, %r141, %r137;
	mul.lo.s32 	%r142, %r1, 68;
	shl.b32 	%r143, %r2, 6;
	and.b32  	%r21, %r143, 64;
	mul.lo.s32 	%r144, %r1, -34;
	add.s32 	%r145, %r142, 6;
	and.b32  	%r146, %r145, 8064;
	add.s32 	%r147, %r142, %r144;
	add.s32 	%r148, %r147, 3;
	and.b32  	%r149, %r148, 63;
	or.b32  	%r150, %r146, %r21;
	or.b32  	%r22, %r150, %r149;
	add.s32 	%r151, %r142, 10;
	and.b32  	%r152, %r151, 8064;
	add.s32 	%r153, %r147, 5;
	and.b32  	%r154, %r153, 63;
	or.b32  	%r155, %r152, %r21;
	or.b32  	%r23, %r155, %r154;
	add.s32 	%r156, %r142, 12;
	and.b32  	%r157, %r156, 8064;
	add.s32 	%r158, %r145, %r144;
	and.b32  	%r159, %r158, 62;
	or.b32  	%r160, %r157, %r21;
	or.b32  	%r24, %r160, %r159;
	add.s32 	%r161, %r142, 14;
	and.b32  	%r162, %r161, 8064;
	or.b32  	%r163, %r158, 1;
	and.b32  	%r164, %r163, 63;
	or.b32  	%r165, %r162, %r21;
	or.b32  	%r25, %r165, %r164;
	add.s32 	%r166, %r142, 16;
	and.b32  	%r167, %r166, 8064;
	add.s32 	%r168, %r147, 8;
	and.b32  	%r169, %r168, 62;
	or.b32  	%r170, %r167, %r21;
	or.b32  	%r26, %r170, %r169;
	add.s32 	%r171, %r142, 18;
	and.b32  	%r172, %r171, 8064;
	add.s32 	%r173, %r147, 9;
	and.b32  	%r174, %r173, 63;
	or.b32  	%r175, %r172, %r21;
	or.b32  	%r27, %r175, %r174;
	add.s32 	%r176, %r151, %r144;
	add.s32 	%r177, %r142, 22;
	and.b32  	%r178, %r177, 8064;
	or.b32  	%r179, %r176, 1;
	and.b32  	%r180, %r179, 63;
	or.b32  	%r181, %r178, %r21;
	or.b32  	%r28, %r181, %r180;
	add.s32 	%r182, %r156, %r144;
	add.s32 	%r183, %r142, 26;
	and.b32  	%r184, %r183, 8064;
	or.b32  	%r185, %r182, 1;
	and.b32  	%r186, %r185, 63;
	or.b32  	%r187, %r184, %r21;
	or.b32  	%r29, %r187, %r186;
	add.s32 	%r188, %r161, %r144;
	add.s32 	%r189, %r142, 30;
	and.b32  	%r190, %r189, 8064;
	or.b32  	%r191, %r188, 1;
	and.b32  	%r192, %r191, 63;
	or.b32  	%r193, %r190, %r21;
	or.b32  	%r30, %r193, %r192;
	add.s32 	%r194, %r166, %r144;
	add.s32 	%r195, %r142, 34;
	and.b32  	%r196, %r195, 8064;
	or.b32  	%r197, %r194, 1;
	and.b32  	%r198, %r197, 63;
	or.b32  	%r199, %r196, %r21;
	or.b32  	%r31, %r199, %r198;
	add.s32 	%r200, %r171, %r144;
	add.s32 	%r201, %r142, 38;
	and.b32  	%r202, %r201, 8064;
	or.b32  	%r203, %r200, 1;
	and.b32  	%r204, %r203, 63;
	or.b32  	%r205, %r202, %r21;
	or.b32  	%r32, %r205, %r204;
	add.s32 	%r206, %r142, 42;
	and.b32  	%r207, %r206, 8064;
	add.s32 	%r208, %r147, 21;
	and.b32  	%r209, %r208, 63;
	or.b32  	%r210, %r207, %r21;
	or.b32  	%r33, %r210, %r209;
	add.s32 	%r211, %r142, 44;
	and.b32  	%r212, %r211, 8064;
	add.s32 	%r213, %r177, %r144;
	and.b32  	%r214, %r213, 62;
	or.b32  	%r215, %r212, %r21;
	or.b32  	%r34, %r215, %r214;
	add.s32 	%r216, %r142, 46;
	and.b32  	%r217, %r216, 8064;
	or.b32  	%r218, %r213, 1;
	and.b32  	%r219, %r218, 63;
	or.b32  	%r220, %r217, %r21;
	or.b32  	%r35, %r220, %r219;
	add.s32 	%r221, %r142, 48;
	and.b32  	%r222, %r221, 8064;
	add.s32 	%r223, %r147, 24;
	and.b32  	%r224, %r223, 62;
	or.b32  	%r225, %r222, %r21;
	or.b32  	%r36, %r225, %r224;
	add.s32 	%r226, %r142, 50;
	and.b32  	%r227, %r226, 8064;
	add.s32 	%r228, %r147, 25;
	and.b32  	%r229, %r228, 63;
	or.b32  	%r230, %r227, %r21;
	or.b32  	%r37, %r230, %r229;
	add.s32 	%r231, %r142, 52;
	and.b32  	%r232, %r231, 8064;
	add.s32 	%r233, %r183, %r144;
	and.b32  	%r234, %r233, 62;
	or.b32  	%r235, %r232, %r21;
	or.b32  	%r38, %r235, %r234;
	add.s32 	%r236, %r142, 54;
	and.b32  	%r237, %r236, 8064;
	or.b32  	%r238, %r233, 1;
	and.b32  	%r239, %r238, 63;
	or.b32  	%r240, %r237, %r21;
	or.b32  	%r39, %r240, %r239;
	add.s32 	%r241, %r142, 58;
	and.b32  	%r242, %r241, 8064;
	add.s32 	%r243, %r147, 29;
	and.b32  	%r244, %r243, 63;
	or.b32  	%r245, %r242, %r21;
	or.b32  	%r40, %r245, %r244;
	add.s32 	%r246, %r189, %r144;
	add.s32 	%r247, %r142, 62;
	and.b32  	%r248, %r247, 8064;
	or.b32  	%r249, %r246, 1;
	and.b32  	%r250, %r249, 63;
	or.b32  	%r251, %r248, %r21;
	or.b32  	%r41, %r251, %r250;
	add.s32 	%r252, %r142, 66;
	and.b32  	%r253, %r252, 8064;
	add.s32 	%r254, %r246, 3;
	and.b32  	%r255, %r254, 63;
	or.b32  	%r256, %r253, %r21;
	or.b32  	%r42, %r256, %r255;
	shr.u32 	%r257, %r1, 6;
	shl.b32 	%r258, %r1, 26;
	shr.s32 	%r259, %r258, 31;
	and.b32  	%r260, %r259, 272;
	mad.lo.s32 	%r261, %r257, 1088, %r260;
	shl.b32 	%r262, %r1, 27;
	shr.s32 	%r263, %r262, 31;
	and.b32  	%r264, %r263, 34;
	or.b32  	%r265, %r261, %r264;
	shl.b32 	%r266, %r265, 2;
	mov.u32 	%r267, _ZZ17my_kernel_kernel0E18PaddedInput_shared;
	add.s32 	%r43, %r267, %r266;
	mov.b32 	%r442, 0;
	mov.f32 	%f461, 0f00000000;
	mov.f32 	%f462, %f461;
	mov.f32 	%f463, %f461;
	mov.f32 	%f464, %f461;
	mov.f32 	%f465, %f461;
	mov.f32 	%f466, %f461;
	mov.f32 	%f467, %f461;
	mov.f32 	%f468, %f461;
	mov.f32 	%f469, %f461;
	mov.f32 	%f470, %f461;
	mov.f32 	%f471, %f461;
	mov.f32 	%f472, %f461;
	mov.f32 	%f473, %f461;
	mov.f32 	%f474, %f461;
	mov.f32 	%f475, %f461;
	mov.f32 	%f476, %f461;
	mov.f32 	%f477, %f461;
	mov.f32 	%f478, %f461;
	mov.f32 	%f479, %f461;
	mov.f32 	%f480, %f461;
	mov.f32 	%f481, %f461;
	mov.f32 	%f482, %f461;
	mov.f32 	%f483, %f461;
	mov.f32 	%f484, %f461;
	mov.f32 	%f485, %f461;
	mov.f32 	%f486, %f461;
	mov.f32 	%f487, %f461;
	mov.f32 	%f488, %f461;
	mov.f32 	%f489, %f461;
	mov.f32 	%f490, %f461;
	mov.f32 	%f491, %f461;
	mov.f32 	%f492, %f461;
	mov.f32 	%f493, %f461;
	mov.f32 	%f494, %f461;
	mov.f32 	%f495, %f461;
	mov.f32 	%f496, %f461;
	mov.f32 	%f497, %f461;
	mov.f32 	%f498, %f461;
	mov.f32 	%f499, %f461;
	mov.f32 	%f500, %f461;
	mov.f32 	%f501, %f461;
	mov.f32 	%f502, %f461;
	mov.f32 	%f503, %f461;
	mov.f32 	%f504, %f461;
	mov.f32 	%f505, %f461;
	mov.f32 	%f506, %f461;
	mov.f32 	%f507, %f461;
	mov.f32 	%f508, %f461;
	mov.f32 	%f509, %f461;
	mov.f32 	%f510, %f461;
	mov.f32 	%f511, %f461;
	mov.f32 	%f512, %f461;
	mov.f32 	%f513, %f461;
	mov.f32 	%f514, %f461;
	mov.f32 	%f515, %f461;
	mov.f32 	%f516, %f461;
	mov.f32 	%f517, %f461;
	mov.f32 	%f518, %f461;
	mov.f32 	%f519, %f461;
	mov.f32 	%f520, %f461;
	mov.f32 	%f521, %f461;
	mov.f32 	%f522, %f461;
	mov.f32 	%f523, %f461;
	mov.f32 	%f524, %f461;
$L__BB0_1:
	ld.param.u64 	%rd115, [my_kernel_kernel0_param_0];
	setp.gt.u32 	%p1, %r1, 31;
	bar.sync 	0;
	mul.lo.s32 	%r268, %r442, 17;
	add.s32 	%r269, %r268, %r5;
	add.s32 	%r270, %r269, %r3;
	add.s32 	%r271, %r268, %r6;
	add.s32 	%r272, %r271, %r3;
	add.s32 	%r273, %r268, %r7;
	add.s32 	%r274, %r273, %r3;
	add.s32 	%r275, %r268, %r8;
	add.s32 	%r276, %r275, %r3;
	add.s32 	%r277, %r268, %r9;
	add.s32 	%r278, %r277, %r3;
	add.s32 	%r279, %r268, %r10;
	add.s32 	%r280, %r279, %r3;
	add.s32 	%r281, %r268, %r11;
	add.s32 	%r282, %r281, %r3;
	add.s32 	%r283, %r268, %r12;
	add.s32 	%r284, %r283, %r3;
	add.s32 	%r285, %r268, %r13;
	add.s32 	%r286, %r285, %r3;
	add.s32 	%r287, %r268, %r14;
	add.s32 	%r288, %r287, %r3;
	add.s32 	%r289, %r268, %r15;
	add.s32 	%r290, %r289, %r3;
	add.s32 	%r291, %r268, %r16;
	add.s32 	%r292, %r291, %r3;
	add.s32 	%r293, %r268, %r17;
	add.s32 	%r294, %r293, %r3;
	add.s32 	%r295, %r268, %r18;
	add.s32 	%r296, %r295, %r3;
	add.s32 	%r297, %r268, %r19;
	add.s32 	%r298, %r297, %r3;
	add.s32 	%r299, %r268, %r20;
	add.s32 	%r300, %r299, %r3;
	add.s32 	%r301, %r4, %r268;
	cvta.to.global.u64 	%rd5, %rd115;
	mul.wide.u32 	%rd6, %r301, 4;
	add.s64 	%rd7, %rd5, %rd6;
	ld.global.nc.f32 	%f194, [%rd7];
	shl.b32 	%r302, %r1, 2;
	mov.u32 	%r303, _ZZ17my_kernel_kernel0E18PaddedInput_shared;
	add.s32 	%r304, %r303, %r302;
	st.shared.f32 	[%r304], %f194;
	mul.wide.u32 	%rd8, %r270, 4;
	add.s64 	%rd9, %rd5, %rd8;
	ld.global.nc.f32 	%f195, [%rd9];
	st.shared.f32 	[%r304+512], %f195;
	mul.wide.u32 	%rd10, %r272, 4;
	add.s64 	%rd11, %rd5, %rd10;
	ld.global.nc.f32 	%f196, [%rd11];
	st.shared.f32 	[%r304+1024], %f196;
	mul.wide.u32 	%rd12, %r274, 4;
	add.s64 	%rd13, %rd5, %rd12;
	ld.global.nc.f32 	%f197, [%rd13];
	st.shared.f32 	[%r304+1536], %f197;
	mul.wide.u32 	%rd14, %r276, 4;
	add.s64 	%rd15, %rd5, %rd14;
	ld.global.nc.f32 	%f198, [%rd15];
	st.shared.f32 	[%r304+2048], %f198;
	mul.wide.u32 	%rd16, %r278, 4;
	add.s64 	%rd17, %rd5, %rd16;
	ld.global.nc.f32 	%f199, [%rd17];
	st.shared.f32 	[%r304+2560], %f199;
	mul.wide.u32 	%rd18, %r280, 4;
	add.s64 	%rd19, %rd5, %rd18;
	ld.global.nc.f32 	%f200, [%rd19];
	st.shared.f32 	[%r304+3072], %f200;
	mul.wide.u32 	%rd20, %r282, 4;
	add.s64 	%rd21, %rd5, %rd20;
	ld.global.nc.f32 	%f201, [%rd21];
	st.shared.f32 	[%r304+3584], %f201;
	mul.wide.u32 	%rd22, %r284, 4;
	add.s64 	%rd23, %rd5, %rd22;
	ld.global.nc.f32 	%f202, [%rd23];
	st.shared.f32 	[%r304+4096], %f202;
	mul.wide.u32 	%rd24, %r286, 4;
	add.s64 	%rd25, %rd5, %rd24;
	ld.global.nc.f32 	%f203, [%rd25];
	st.shared.f32 	[%r304+4608], %f203;
	mul.wide.u32 	%rd26, %r288, 4;
	add.s64 	%rd27, %rd5, %rd26;
	ld.global.nc.f32 	%f204, [%rd27];
	st.shared.f32 	[%r304+5120], %f204;
	mul.wide.u32 	%rd28, %r290, 4;
	add.s64 	%rd29, %rd5, %rd28;
	ld.global.nc.f32 	%f205, [%rd29];
	st.shared.f32 	[%r304+5632], %f205;
	mul.wide.u32 	%rd30, %r292, 4;
	add.s64 	%rd31, %rd5, %rd30;
	ld.global.nc.f32 	%f206, [%rd31];
	st.shared.f32 	[%r304+6144], %f206;
	mul.wide.u32 	%rd32, %r294, 4;
	add.s64 	%rd33, %rd5, %rd32;
	ld.global.nc.f32 	%f207, [%rd33];
	st.shared.f32 	[%r304+6656], %f207;
	mul.wide.u32 	%rd34, %r296, 4;
	add.s64 	%rd35, %rd5, %rd34;
	ld.global.nc.f32 	%f208, [%rd35];
	st.shared.f32 	[%r304+7168], %f208;
	mul.wide.u32 	%rd36, %r298, 4;
	add.s64 	%rd37, %rd5, %rd36;
	ld.global.nc.f32 	%f209, [%rd37];
	st.shared.f32 	[%r304+7680], %f209;
	mul.wide.u32 	%rd38, %r300, 4;
	add.s64 	%rd39, %rd5, %rd38;
	ld.global.nc.f32 	%f210, [%rd39];
	st.shared.f32 	[%r304+8192], %f210;
	@%p1 bra 	$L__BB0_3;
	ld.param.u64 	%rd116, [my_kernel_kernel0_param_1];
	mul.lo.s32 	%r305, %r442, 2176;
	mul.lo.s32 	%r306, %r1, 68;
	and.b32  	%r307, %r306, 3968;
	or.b32  	%r308, %r21, %r307;
	mul.lo.s32 	%r309, %r1, 34;
	and.b32  	%r310, %r309, 62;
	add.s32 	%r311, %r308, %r310;
	add.s32 	%r312, %r311, %r305;
	cvta.to.global.u64 	%rd40, %rd116;
	mul.wide.u32 	%rd41, %r312, 4;
	add.s64 	%rd42, %rd40, %rd41;
	ld.global.nc.f32 	%f211, [%rd42];
	mov.u32 	%r313, _ZZ17my_kernel_kernel0E18placeholder_shared;
	mad.lo.s32 	%r314, %r1, 136, %r313;
	st.shared.f32 	[%r314], %f211;
	or.b32  	%r315, %r306, 2;
	and.b32  	%r316, %r315, 3968;
	or.b32  	%r317, %r316, %r21;
	or.b32  	%r318, %r309, 1;
	and.b32  	%r319, %r318, 63;
	add.s32 	%r320, %r317, %r319;
	add.s32 	%r321, %r320, %r305;
	mul.wide.u32 	%rd43, %r321, 4;
	add.s64 	%rd44, %rd40, %rd43;
	ld.global.nc.f32 	%f212, [%rd44];
	st.shared.f32 	[%r314+4], %f212;
	add.s32 	%r322, %r306, 4;
	and.b32  	%r323, %r322, 8064;
	or.b32  	%r324, %r323, %r21;
	mul.lo.s32 	%r325, %r1, -34;
	add.s32 	%r326, %r315, %r325;
	and.b32  	%r327, %r326, 62;
	add.s32 	%r328, %r324, %r327;
	add.s32 	%r329, %r328, %r305;
	mul.wide.u32 	%rd45, %r329, 4;
	add.s64 	%rd46, %rd40, %rd45;
	ld.global.nc.f32 	%f213, [%rd46];
	st.shared.f32 	[%r314+8], %f213;
	add.s32 	%r330, %r22, %r305;
	mul.wide.u32 	%rd47, %r330, 4;
	add.s64 	%rd48, %rd40, %rd47;
	ld.global.nc.f32 	%f214, [%rd48];
	st.shared.f32 	[%r314+12], %f214;
	add.s32 	%r331, %r306, 8;
	and.b32  	%r332, %r331, 8064;
	or.b32  	%r333, %r332, %r21;
	add.s32 	%r334, %r322, %r325;
	and.b32  	%r335, %r334, 62;
	add.s32 	%r336, %r333, %r335;
	add.s32 	%r337, %r336, %r305;
	mul.wide.u32 	%rd49, %r337, 4;
	add.s64 	%rd50, %rd40, %rd49;
	ld.global.nc.f32 	%f215, [%rd50];
	st.shared.f32 	[%r314+16], %f215;
	add.s32 	%r338, %r23, %r305;
	mul.wide.u32 	%rd51, %r338, 4;
	add.s64 	%rd52, %rd40, %rd51;
	ld.global.nc.f32 	%f216, [%rd52];
	st.shared.f32 	[%r314+20], %f216;
	add.s32 	%r339, %r24, %r305;
	mul.wide.u32 	%rd53, %r339, 4;
	add.s64 	%rd54, %rd40, %rd53;
	ld.global.nc.f32 	%f217, [%rd54];
	st.shared.f32 	[%r314+24], %f217;
	add.s32 	%r340, %r25, %r305;
	mul.wide.u32 	%rd55, %r340, 4;
	add.s64 	%rd56, %rd40, %rd55;
	ld.global.nc.f32 	%f218, [%rd56];
	st.shared.f32 	[%r314+28], %f218;
	add.s32 	%r341, %r26, %r305;
	mul.wide.u32 	%rd57, %r341, 4;
	add.s64 	%rd58, %rd40, %rd57;
	ld.global.nc.f32 	%f219, [%rd58];
	st.shared.f32 	[%r314+32], %f219;
	add.s32 	%r342, %r27, %r305;
	mul.wide.u32 	%rd59, %r342, 4;
	add.s64 	%rd60, %rd40, %rd59;
	ld.global.nc.f32 	%f220, [%rd60];
	st.shared.f32 	[%r314+36], %f220;
	add.s32 	%r343, %r306, 20;
	and.b32  	%r344, %r343, 8064;
	or.b32  	%r345, %r344, %r21;
	add.s32 	%r346, %r306, %r325;
	add.s32 	%r347, %r346, 10;
	and.b32  	%r348, %r347, 62;
	add.s32 	%r349, %r345, %r348;
	add.s32 	%r350, %r349, %r305;
	mul.wide.u32 	%rd61, %r350, 4;
	add.s64 	%rd62, %rd40, %rd61;
	ld.global.nc.f32 	%f221, [%rd62];
	st.shared.f32 	[%r314+40], %f221;
	add.s32 	%r351, %r28, %r305;
	mul.wide.u32 	%rd63, %r351, 4;
	add.s64 	%rd64, %rd40, %rd63;
	ld.global.nc.f32 	%f222, [%rd64];
	st.shared.f32 	[%r314+44], %f222;
	add.s32 	%r352, %r306, 24;
	and.b32  	%r353, %r352, 8064;
	or.b32  	%r354, %r353, %r21;
	add.s32 	%r355, %r346, 12;
	and.b32  	%r356, %r355, 62;
	add.s32 	%r357, %r354, %r356;
	add.s32 	%r358, %r357, %r305;
	mul.wide.u32 	%rd65, %r358, 4;
	add.s64 	%rd66, %rd40, %rd65;
	ld.global.nc.f32 	%f223, [%rd66];
	st.shared.f32 	[%r314+48], %f223;
	add.s32 	%r359, %r29, %r305;
	mul.wide.u32 	%rd67, %r359, 4;
	add.s64 	%rd68, %rd40, %rd67;
	ld.global.nc.f32 	%f224, [%rd68];
	st.shared.f32 	[%r314+52], %f224;
	add.s32 	%r360, %r306, 28;
	and.b32  	%r361, %r360, 8064;
	or.b32  	%r362, %r361, %r21;
	add.s32 	%r363, %r346, 14;
	and.b32  	%r364, %r363, 62;
	add.s32 	%r365, %r362, %r364;
	add.s32 	%r366, %r365, %r305;
	mul.wide.u32 	%rd69, %r366, 4;
	add.s64 	%rd70, %rd40, %rd69;
	ld.global.nc.f32 	%f225, [%rd70];
	st.shared.f32 	[%r314+56], %f225;
	add.s32 	%r367, %r30, %r305;
	mul.wide.u32 	%rd71, %r367, 4;
	add.s64 	%rd72, %rd40, %rd71;
	ld.global.nc.f32 	%f226, [%rd72];
	st.shared.f32 	[%r314+60], %f226;
	add.s32 	%r368, %r306, 32;
	and.b32  	%r369, %r368, 8064;
	or.b32  	%r370, %r369, %r21;
	add.s32 	%r371, %r346, 16;
	and.b32  	%r372, %r371, 62;
	add.s32 	%r373, %r370, %r372;
	add.s32 	%r374, %r373, %r305;
	mul.wide.u32 	%rd73, %r374, 4;
	add.s64 	%rd74, %rd40, %rd73;
	ld.global.nc.f32 	%f227, [%rd74];
	st.shared.f32 	[%r314+64], %f227;
	add.s32 	%r375, %r31, %r305;
	mul.wide.u32 	%rd75, %r375, 4;
	add.s64 	%rd76, %rd40, %rd75;
	ld.global.nc.f32 	%f228, [%rd76];
	st.shared.f32 	[%r314+68], %f228;
	add.s32 	%r376, %r306, 36;
	and.b32  	%r377, %r376, 8064;
	or.b32  	%r378, %r377, %r21;
	add.s32 	%r379, %r346, 18;
	and.b32  	%r380, %r379, 62;
	add.s32 	%r381, %r378, %r380;
	add.s32 	%r382, %r381, %r305;
	mul.wide.u32 	%rd77, %r382, 4;
	add.s64 	%rd78, %rd40, %rd77;
	ld.global.nc.f32 	%f229, [%rd78];
	st.shared.f32 	[%r314+72], %f229;
	add.s32 	%r383, %r32, %r305;
	mul.wide.u32 	%rd79, %r383, 4;
	add.s64 	%rd80, %rd40, %rd79;
	ld.global.nc.f32 	%f230, [%rd80];
	st.shared.f32 	[%r314+76], %f230;
	add.s32 	%r384, %r306, 40;
	and.b32  	%r385, %r384, 8064;
	or.b32  	%r386, %r385, %r21;
	add.s32 	%r387, %r343, %r325;
	and.b32  	%r388, %r387, 62;
	add.s32 	%r389, %r386, %r388;
	add.s32 	%r390, %r389, %r305;
	mul.wide.u32 	%rd81, %r390, 4;
	add.s64 	%rd82, %rd40, %rd81;
	ld.global.nc.f32 	%f231, [%rd82];
	st.shared.f32 	[%r314+80], %f231;
	add.s32 	%r391, %r33, %r305;
	mul.wide.u32 	%rd83, %r391, 4;
	add.s64 	%rd84, %rd40, %rd83;
	ld.global.nc.f32 	%f232, [%rd84];
	st.shared.f32 	[%r314+84], %f232;
	add.s32 	%r392, %r34, %r305;
	mul.wide.u32 	%rd85, %r392, 4;
	add.s64 	%rd86, %rd40, %rd85;
	ld.global.nc.f32 	%f233, [%rd86];
	st.shared.f32 	[%r314+88], %f233;
	add.s32 	%r393, %r35, %r305;
	mul.wide.u32 	%rd87, %r393, 4;
	add.s64 	%rd88, %rd40, %rd87;
	ld.global.nc.f32 	%f234, [%rd88];
	st.shared.f32 	[%r314+92], %f234;
	add.s32 	%r394, %r36, %r305;
	mul.wide.u32 	%rd89, %r394, 4;
	add.s64 	%rd90, %rd40, %rd89;
	ld.global.nc.f32 	%f235, [%rd90];
	st.shared.f32 	[%r314+96], %f235;
	add.s32 	%r395, %r37, %r305;
	mul.wide.u32 	%rd91, %r395, 4;
	add.s64 	%rd92, %rd40, %rd91;
	ld.global.nc.f32 	%f236, [%rd92];
	st.shared.f32 	[%r314+100], %f236;
	add.s32 	%r396, %r38, %r305;
	mul.wide.u32 	%rd93, %r396, 4;
	add.s64 	%rd94, %rd40, %rd93;
	ld.global.nc.f32 	%f237, [%rd94];
	st.shared.f32 	[%r314+104], %f237;
	add.s32 	%r397, %r39, %r305;
	mul.wide.u32 	%rd95, %r397, 4;
	add.s64 	%rd96, %rd40, %rd95;
	ld.global.nc.f32 	%f238, [%rd96];
	st.shared.f32 	[%r314+108], %f238;
	add.s32 	%r398, %r306, 56;
	and.b32  	%r399, %r398, 8064;
	or.b32  	%r400, %r399, %r21;
	add.s32 	%r401, %r360, %r325;
	and.b32  	%r402, %r401, 62;
	add.s32 	%r403, %r400, %r402;
	add.s32 	%r404, %r403, %r305;
	mul.wide.u32 	%rd97, %r404, 4;
	add.s64 	%rd98, %rd40, %rd97;
	ld.global.nc.f32 	%f239, [%rd98];
	st.shared.f32 	[%r314+112], %f239;
	add.s32 	%r405, %r40, %r305;
	mul.wide.u32 	%rd99, %r405, 4;
	add.s64 	%rd100, %rd40, %rd99;
	ld.global.nc.f32 	%f240, [%rd100];
	st.shared.f32 	[%r314+116], %f240;
	add.s32 	%r406, %r306, 60;
	and.b32  	%r407, %r406, 8064;
	or.b32  	%r408, %r407, %r21;
	add.s32 	%r409, %r346, 30;
	and.b32  	%r410, %r409, 62;
	add.s32 	%r411, %r408, %r410;
	add.s32 	%r412, %r411, %r305;
	mul.wide.u32 	%rd101, %r412, 4;
	add.s64 	%rd102, %rd40, %rd101;
	ld.global.nc.f32 	%f241, [%rd102];
	st.shared.f32 	[%r314+120], %f241;
	add.s32 	%r413, %r41, %r305;
	mul.wide.u32 	%rd103, %r413, 4;
	add.s64 	%rd104, %rd40, %rd103;
	ld.global.nc.f32 	%f242, [%rd104];
	st.shared.f32 	[%r314+124], %f242;
	add.s32 	%r414, %r306, 64;
	and.b32  	%r415, %r414, 8064;
	or.b32  	%r416, %r415, %r21;
	xor.b32  	%r417, %r310, 32;
	add.s32 	%r418, %r416, %r417;
	add.s32 	%r419, %r418, %r305;
	mul.wide.u32 	%rd105, %r419, 4;
	add.s64 	%rd106, %rd40, %rd105;
	ld.global.nc.f32 	%f243, [%rd106];
	st.shared.f32 	[%r314+128], %f243;
	add.s32 	%r420, %r42, %r305;
	mul.wide.u32 	%rd107, %r420, 4;
	add.s64 	%rd108, %rd40, %rd107;
	ld.global.nc.f32 	%f244, [%rd108];
	st.shared.f32 	[%r314+132], %f244;
$L__BB0_3:
	shl.b32 	%r422, %r1, 4;
	and.b32  	%r423, %r422, 240;
	mov.u32 	%r424, _ZZ17my_kernel_kernel0E18placeholder_shared;
	add.s32 	%r425, %r423, %r424;
	add.s32 	%r443, %r425, 8;
	bar.sync 	0;
	mov.b32 	%r444, 2176;
$L__BB0_4:
	add.s32 	%r426, %r43, %r444;
	ld.shared.f32 	%f245, [%r426+-2176];
	ld.shared.f32 	%f246, [%r443+-8];
	fma.rn.f32 	%f524, %f245, %f246, %f524;
	ld.shared.f32 	%f247, [%r443+-4];
	fma.rn.f32 	%f523, %f245, %f247, %f523;
	ld.shared.f32 	%f248, [%r443];
	fma.rn.f32 	%f522, %f245, %f248, %f522;
	ld.shared.f32 	%f249, [%r443+4];
	fma.rn.f32 	%f521, %f245, %f249, %f521;
	ld.shared.f32 	%f250, [%r426+-2108];
	fma.rn.f32 	%f520, %f250, %f246, %f520;
	fma.rn.f32 	%f519, %f250, %f247, %f519;
	fma.rn.f32 	%f518, %f250, %f248, %f518;
	fma.rn.f32 	%f517, %f250, %f249, %f517;
	ld.shared.f32 	%f251, [%r426+-1904];
	fma.rn.f32 	%f516, %f251, %f246, %f516;
	fma.rn.f32 	%f515, %f251, %f247, %f515;
	fma.rn.f32 	%f514, %f251, %f248, %f514;
	fma.rn.f32 	%f513, %f251, %f249, %f513;
	ld.shared.f32 	%f252, [%r426+-1836];
	fma.rn.f32 	%f512, %f252, %f246, %f512;
	fma.rn.f32 	%f511, %f252, %f247, %f511;
	fma.rn.f32 	%f510, %f252, %f248, %f510;
	fma.rn.f32 	%f509, %f252, %f249, %f509;
	ld.shared.f32 	%f253, [%r426+-1632];
	fma.rn.f32 	%f508, %f253, %f246, %f508;
	fma.rn.f32 	%f507, %f253, %f247, %f507;
	fma.rn.f32 	%f506, %f253, %f248, %f506;
	fma.rn.f32 	%f505, %f253, %f249, %f505;
	ld.shared.f32 	%f254, [%r426+-1564];
	fma.rn.f32 	%f504, %f254, %f246, %f504;
	fma.rn.f32 	%f503, %f254, %f247, %f503;
	fma.rn.f32 	%f502, %f254, %f248, %f502;
	fma.rn.f32 	%f501, %f254, %f249, %f501;
	ld.shared.f32 	%f255, [%r426+-1360];
	fma.rn.f32 	%f500, %f255, %f246, %f500;
	fma.rn.f32 	%f499, %f255, %f247, %f499;
	fma.rn.f32 	%f498, %f255, %f248, %f498;
	fma.rn.f32 	%f497, %f255, %f249, %f497;
	ld.shared.f32 	%f256, [%r426+-1292];
	fma.rn.f32 	%f496, %f256, %f246, %f496;
	fma.rn.f32 	%f495, %f256, %f247, %f495;
	fma.rn.f32 	%f494, %f256, %f248, %f494;
	fma.rn.f32 	%f493, %f256, %f249, %f493;
	ld.shared.f32 	%f257, [%r426];
	fma.rn.f32 	%f492, %f257, %f246, %f492;
	fma.rn.f32 	%f491, %f257, %f247, %f491;
	fma.rn.f32 	%f490, %f257, %f248, %f490;
	fma.rn.f32 	%f489, %f257, %f249, %f489;
	ld.shared.f32 	%f258, [%r426+68];
	fma.rn.f32 	%f488, %f258, %f246, %f488;
	fma.rn.f32 	%f487, %f258, %f247, %f487;
	fma.rn.f32 	%f486, %f258, %f248, %f486;
	fma.rn.f32 	%f485, %f258, %f249, %f485;
	ld.shared.f32 	%f259, [%r426+272];
	fma.rn.f32 	%f484, %f259, %f246, %f484;
	fma.rn.f32 	%f483, %f259, %f247, %f483;
	fma.rn.f32 	%f482, %f259, %f248, %f482;
	fma.rn.f32 	%f481, %f259, %f249, %f481;
	ld.shared.f32 	%f260, [%r426+340];
	fma.rn.f32 	%f480, %f260, %f246, %f480;
	fma.rn.f32 	%f479, %f260, %f247, %f479;
	fma.rn.f32 	%f478, %f260, %f248, %f478;
	fma.rn.f32 	%f477, %f260, %f249, %f477;
	ld.shared.f32 	%f261, [%r426+544];
	fma.rn.f32 	%f476, %f261, %f246, %f476;
	fma.rn.f32 	%f475, %f261, %f247, %f475;
	fma.rn.f32 	%f474, %f261, %f248, %f474;
	fma.rn.f32 	%f473, %f261, %f249, %f473;
	ld.shared.f32 	%f262, [%r426+612];
	fma.rn.f32 	%f472, %f262, %f246, %f472;
	fma.rn.f32 	%f471, %f262, %f247, %f471;
	fma.rn.f32 	%f470, %f262, %f248, %f470;
	fma.rn.f32 	%f469, %f262, %f249, %f469;
	ld.shared.f32 	%f263, [%r426+816];
	fma.rn.f32 	%f468, %f263, %f246, %f468;
	fma.rn.f32 	%f467, %f263, %f247, %f467;
	fma.rn.f32 	%f466, %f263, %f248, %f466;
	fma.rn.f32 	%f465, %f263, %f249, %f465;
	ld.shared.f32 	%f264, [%r426+884];
	fma.rn.f32 	%f464, %f264, %f246, %f464;
	fma.rn.f32 	%f463, %f264, %f247, %f463;
	fma.rn.f32 	%f462, %f264, %f248, %f462;
	fma.rn.f32 	%f461, %f264, %f249, %f461;
	add.s32 	%r444, %r444, 4;
	add.s32 	%r443, %r443, 256;
	setp.ne.s32 	%p2, %r444, 2244;
	@%p2 bra 	$L__BB0_4;
	add.s32 	%r442, %r442, 1;
	setp.ne.s32 	%p3, %r442, 32;
	@%p3 bra 	$L__BB0_1;
	ld.param.u64 	%rd118, [my_kernel_kernel0_param_3];
	ld.param.u64 	%rd117, [my_kernel_kernel0_param_2];
	cvta.to.global.u64 	%rd109, %rd117;
	cvta.to.global.u64 	%rd110, %rd118;
	and.b32  	%r428, %r302, 60;
	add.s32 	%r429, %r21, %r428;
	shl.b32 	%r430, %r1, 8;
	and.b32  	%r431, %r430, 245760;
	shl.b32 	%r432, %r1, 7;
	and.b32  	%r433, %r432, 4096;
	shl.b32 	%r434, %r2, 8;
	and.b32  	%r435, %r434, 2147483136;
	and.b32  	%r437, %r422, 256;
	add.s32 	%r438, %r435, %r431;
	or.b32  	%r439, %r429, %r438;
	add.s32 	%r440, %r439, %r433;
	or.b32  	%r441, %r440, %r437;
	mul.wide.u32 	%rd111, %r429, 4;
	add.s64 	%rd112, %rd110, %rd111;
	ld.global.nc.f32 	%f265, [%rd112];
	add.f32 	%f266, %f524, %f265;
	max.f32 	%f267, %f266, 0f00000000;
	mul.wide.u32 	%rd113, %r441, 4;
	add.s64 	%rd114, %rd109, %rd113;
	st.global.f32 	[%rd114], %f267;
	ld.global.nc.f32 	%f268, [%rd112+4];
	add.f32 	%f269, %f523, %f268;
	max.f32 	%f270, %f269, 0f00000000;
	st.global.f32 	[%rd114+4], %f270;
	ld.global.nc.f32 	%f271, [%rd112+8];
	add.f32 	%f272, %f522, %f271;
	max.f32 	%f273, %f272, 0f00000000;
	st.global.f32 	[%rd114+8], %f273;
	ld.global.nc.f32 	%f274, [%rd112+12];
	add.f32 	%f275, %f521, %f274;
	max.f32 	%f276, %f275, 0f00000000;
	st.global.f32 	[%rd114+12], %f276;
	add.f32 	%f277, %f520, %f265;
	max.f32 	%f278, %f277, 0f00000000;
	st.global.f32 	[%rd114+512], %f278;
	add.f32 	%f279, %f519, %f268;
	max.f32 	%f280, %f279, 0f00000000;
	st.global.f32 	[%rd114+516], %f280;
	add.f32 	%f281, %f518, %f271;
	max.f32 	%f282, %f281, 0f00000000;
	st.global.f32 	[%rd114+520], %f282;
	add.f32 	%f283, %f517, %f274;
	max.f32 	%f284, %f283, 0f00000000;
	st.global.f32 	[%rd114+524], %f284;
	add.f32 	%f285, %f516, %f265;
	max.f32 	%f286, %f285, 0f00000000;
	st.global.f32 	[%rd114+4096], %f286;
	add.f32 	%f287, %f515, %f268;
	max.f32 	%f288, %f287, 0f00000000;
	st.global.f32 	[%rd114+4100], %f288;
	add.f32 	%f289, %f514, %f271;
	max.f32 	%f290, %f289, 0f00000000;
	st.global.f32 	[%rd114+4104], %f290;
	add.f32 	%f291, %f513, %f274;
	max.f32 	%f292, %f291, 0f00000000;
	st.global.f32 	[%rd114+4108], %f292;
	add.f32 	%f293, %f512, %f265;
	max.f32 	%f294, %f293, 0f00000000;
	st.global.f32 	[%rd114+4608], %f294;
	add.f32 	%f295, %f511, %f268;
	max.f32 	%f296, %f295, 0f00000000;
	st.global.f32 	[%rd114+4612], %f296;
	add.f32 	%f297, %f510, %f271;
	max.f32 	%f298, %f297, 0f00000000;
	st.global.f32 	[%rd114+4616], %f298;
	add.f32 	%f299, %f509, %f274;
	max.f32 	%f300, %f299, 0f00000000;
	st.global.f32 	[%rd114+4620], %f300;
	add.f32 	%f301, %f508, %f265;
	max.f32 	%f302, %f301, 0f00000000;
	st.global.f32 	[%rd114+8192], %f302;
	add.f32 	%f303, %f507, %f268;
	max.f32 	%f304, %f303, 0f00000000;
	st.global.f32 	[%rd114+8196], %f304;
	add.f32 	%f305, %f506, %f271;
	max.f32 	%f306, %f305, 0f00000000;
	st.global.f32 	[%rd114+8200], %f306;
	add.f32 	%f307, %f505, %f274;
	max.f32 	%f308, %f307, 0f00000000;
	st.global.f32 	[%rd114+8204], %f308;
	add.f32 	%f309, %f504, %f265;
	max.f32 	%f310, %f309, 0f00000000;
	st.global.f32 	[%rd114+8704], %f310;
	add.f32 	%f311, %f503, %f268;
	max.f32 	%f312, %f311, 0f00000000;
	st.global.f32 	[%rd114+8708], %f312;
	add.f32 	%f313, %f502, %f271;
	max.f32 	%f314, %f313, 0f00000000;
	st.global.f32 	[%rd114+8712], %f314;
	add.f32 	%f315, %f501, %f274;
	max.f32 	%f316, %f315, 0f00000000;
	st.global.f32 	[%rd114+8716], %f316;
	add.f32 	%f317, %f500, %f265;
	max.f32 	%f318, %f317, 0f00000000;
	st.global.f32 	[%rd114+12288], %f318;
	add.f32 	%f319, %f499, %f268;
	max.f32 	%f320, %f319, 0f00000000;
	st.global.f32 	[%rd114+12292], %f320;
	add.f32 	%f321, %f498, %f271;
	max.f32 	%f322, %f321, 0f00000000;
	st.global.f32 	[%rd114+12296], %f322;
	add.f32 	%f323, %f497, %f274;
	max.f32 	%f324, %f323, 0f00000000;
	st.global.f32 	[%rd114+12300], %f324;
	add.f32 	%f325, %f496, %f265;
	max.f32 	%f326, %f325, 0f00000000;
	st.global.f32 	[%rd114+12800], %f326;
	add.f32 	%f327, %f495, %f268;
	max.f32 	%f328, %f327, 0f00000000;
	st.global.f32 	[%rd114+12804], %f328;
	add.f32 	%f329, %f494, %f271;
	max.f32 	%f330, %f329, 0f00000000;
	st.global.f32 	[%rd114+12808], %f330;
	add.f32 	%f331, %f493, %f274;
	max.f32 	%f332, %f331, 0f00000000;
	st.global.f32 	[%rd114+12812], %f332;
	add.f32 	%f333, %f492, %f265;
	max.f32 	%f334, %f333, 0f00000000;
	st.global.f32 	[%rd114+32768], %f334;
	add.f32 	%f335, %f491, %f268;
	max.f32 	%f336, %f335, 0f00000000;
	st.global.f32 	[%rd114+32772], %f336;
	add.f32 	%f337, %f490, %f271;
	max.f32 	%f338, %f337, 0f00000000;
	st.global.f32 	[%rd114+32776], %f338;
	add.f32 	%f339, %f489, %f274;
	max.f32 	%f340, %f339, 0f00000000;
	st.global.f32 	[%rd114+32780], %f340;
	add.f32 	%f341, %f488, %f265;
	max.f32 	%f342, %f341, 0f00000000;
	st.global.f32 	[%rd114+33280], %f342;
	add.f32 	%f343, %f487, %f268;
	max.f32 	%f344, %f343, 0f00000000;
	st.global.f32 	[%rd114+33284], %f344;
	add.f32 	%f345, %f486, %f271;
	max.f32 	%f346, %f345, 0f00000000;
	st.global.f32 	[%rd114+33288], %f346;
	add.f32 	%f347, %f485, %f274;
	max.f32 	%f348, %f347, 0f00000000;
	st.global.f32 	[%rd114+33292], %f348;
	add.f32 	%f349, %f484, %f265;
	max.f32 	%f350, %f349, 0f00000000;
	st.global.f32 	[%rd114+36864], %f350;
	add.f32 	%f351, %f483, %f268;
	max.f32 	%f352, %f351, 0f00000000;
	st.global.f32 	[%rd114+36868], %f352;
	add.f32 	%f353, %f482, %f271;
	max.f32 	%f354, %f353, 0f00000000;
	st.global.f32 	[%rd114+36872], %f354;
	add.f32 	%f355, %f481, %f274;
	max.f32 	%f356, %f355, 0f00000000;
	st.global.f32 	[%rd114+36876], %f356;
	add.f32 	%f357, %f480, %f265;
	max.f32 	%f358, %f357, 0f00000000;
	st.global.f32 	[%rd114+37376], %f358;
	add.f32 	%f359, %f479, %f268;
	max.f32 	%f360, %f359, 0f00000000;
	st.global.f32 	[%rd114+37380], %f360;
	add.f32 	%f361, %f478, %f271;
	max.f32 	%f362, %f361, 0f00000000;
	st.global.f32 	[%rd114+37384], %f362;
	add.f32 	%f363, %f477, %f274;
	max.f32 	%f364, %f363, 0f00000000;
	st.global.f32 	[%rd114+37388], %f364;
	add.f32 	%f365, %f476, %f265;
	max.f32 	%f366, %f365, 0f00000000;
	st.global.f32 	[%rd114+40960], %f366;
	add.f32 	%f367, %f475, %f268;
	max.f32 	%f368, %f367, 0f00000000;
	st.global.f32 	[%rd114+40964], %f368;
	add.f32 	%f369, %f474, %f271;
	max.f32 	%f370, %f369, 0f00000000;
	st.global.f32 	[%rd114+40968], %f370;
	add.f32 	%f371, %f473, %f274;
	max.f32 	%f372, %f371, 0f00000000;
	st.global.f32 	[%rd114+40972], %f372;
	add.f32 	%f373, %f472, %f265;
	max.f32 	%f374, %f373, 0f00000000;
	st.global.f32 	[%rd114+41472], %f374;
	add.f32 	%f375, %f471, %f268;
	max.f32 	%f376, %f375, 0f00000000;
	st.global.f32 	[%rd114+41476], %f376;
	add.f32 	%f377, %f470, %f271;
	max.f32 	%f378, %f377, 0f00000000;
	st.global.f32 	[%rd114+41480], %f378;
	add.f32 	%f379, %f469, %f274;
	max.f32 	%f380, %f379, 0f00000000;
	st.global.f32 	[%rd114+41484], %f380;
	add.f32 	%f381, %f468, %f265;
	max.f32 	%f382, %f381, 0f00000000;
	st.global.f32 	[%rd114+45056], %f382;
	add.f32 	%f383, %f467, %f268;
	max.f32 	%f384, %f383, 0f00000000;
	st.global.f32 	[%rd114+45060], %f384;
	add.f32 	%f385, %f466, %f271;
	max.f32 	%f386, %f385, 0f00000000;
	st.global.f32 	[%rd114+45064], %f386;
	add.f32 	%f387, %f465, %f274;
	max.f32 	%f388, %f387, 0f00000000;
	st.global.f32 	[%rd114+45068], %f388;
	add.f32 	%f389, %f464, %f265;
	max.f32 	%f390, %f389, 0f00000000;
	st.global.f32 	[%rd114+45568], %f390;
	add.f32 	%f391, %f463, %f268;
	max.f32 	%f392, %f391, 0f00000000;
	st.global.f32 	[%rd114+45572], %f392;
	add.f32 	%f393, %f462, %f271;
	max.f32 	%f394, %f393, 0f00000000;
	st.global.f32 	[%rd114+45576], %f394;
	add.f32 	%f395, %f461, %f274;
	max.f32 	%f396, %f395, 0f00000000;
	st.global.f32 	[%rd114+45580], %f396;
	ret;

}


// ===== COMPILED SASS (sm_100) =====

	.target	sm_100

	.elftype	@"ET_EXEC"


//--------------------- .note.nv.tkinfo           --------------------------
	.section	.note.nv.tkinfo,"",@"SHT_NOTE"
	.sectionflags	@"SHF_NOTE_NV_TKINFO"
	.tkinfo
        /*0018*/ 	.word	0x00000002
        /*0030*/ 	.string	""
        /*0030*/ 	.string	"ptxas"
        /*0030*/ 	.string	"Cuda compilation tools, release 13.0, V13.0.88"
        /*0030*/ 	.string	"Build cuda_13.0.r13.0/compiler.36424714_0"
        /*0030*/ 	.string	"-arch sm_100 -m 64 "



//--------------------- .note.nv.cuinfo           --------------------------
	.section	.note.nv.cuinfo,"",@"SHT_NOTE"
	.sectionflags	@"SHF_NOTE_NV_CUINFO"
        /*0018*/ 	.short	0x0002
        /*001a*/ 	.short	0x0064
        /*001c*/ 	.short	0x0082
	.zero		2


//--------------------- .nv.info                  --------------------------
	.section	.nv.info,"",@"SHT_CUDA_INFO"
	.align	4


	//----- nvinfo : EIATTR_REGCOUNT
	.align		4
        /*0000*/ 	.byte	0x04, 0x2f
        /*0002*/ 	.short	(.L_1 - .L_0)
	.align		4
.L_0:
        /*0004*/ 	.word	index@(my_kernel_kernel0)
        /*0008*/ 	.word	0x00000080


	//----- nvinfo : EIATTR_FRAME_SIZE
	.align		4
.L_1:
        /*000c*/ 	.byte	0x04, 0x11
        /*000e*/ 	.short	(.L_3 - .L_2)
	.align		4
.L_2:
        /*0010*/ 	.word	index@(my_kernel_kernel0)
        /*0014*/ 	.word	0x00000000


	//----- nvinfo : EIATTR_MIN_STACK_SIZE
	.align		4
.L_3:
        /*0018*/ 	.byte	0x04, 0x12
        /*001a*/ 	.short	(.L_5 - .L_4)
	.align		4
.L_4:
        /*001c*/ 	.word	index@(my_kernel_kernel0)
        /*0020*/ 	.word	0x00000000
.L_5:


//--------------------- .nv.compat                --------------------------
	.section	.nv.compat,"",@"SHT_CUDA_COMPAT_INFO"
	.align	4
        /*0000*/ 	.byte	0x02, 0x09, 0x00, 0x00, 0x02, 0x02, 0x01, 0x00, 0x02, 0x05, 0x05, 0x00, 0x03, 0x07, 0x01, 0x01
        /*0010*/ 	.byte	0x02, 0x03, 0x00, 0x00, 0x02, 0x06, 0x01, 0x00, 0x04, 0x0b, 0x08, 0x00, 0x09, 0x00, 0x00, 0x00
        /*0020*/ 	.byte	0x00, 0x00, 0x00, 0x00


//--------------------- .nv.info.my_kernel_kernel0 --------------------------
	.section	.nv.info.my_kernel_kernel0,"",@"SHT_CUDA_INFO"
	.sectionflags	@""
	.align	4


	//----- nvinfo : EIATTR_CUDA_API_VERSION
	.align		4
        /*0000*/ 	.byte	0x04, 0x37
        /*0002*/ 	.short	(.L_7 - .L_6)
.L_6:
        /*0004*/ 	.word	0x00000082


	//----- nvinfo : EIATTR_KPARAM_INFO
	.align		4
.L_7:
        /*0008*/ 	.byte	0x04, 0x17
        /*000a*/ 	.short	(.L_9 - .L_8)
.L_8:
        /*000c*/ 	.word	0x00000000
        /*0010*/ 	.short	0x0003
        /*0012*/ 	.short	0x0018
        /*0014*/ 	.byte	0x00, 0xf5, 0x21, 0x00


	//----- nvinfo : EIATTR_KPARAM_INFO
	.align		4
.L_9:
        /*0018*/ 	.byte	0x04, 0x17
        /*001a*/ 	.short	(.L_11 - .L_10)
.L_10:
        /*001c*/ 	.word	0x00000000
        /*0020*/ 	.short	0x0002
        /*0022*/ 	.short	0x0010
        /*0024*/ 	.byte	0x00, 0xf5, 0x21, 0x00


	//----- nvinfo : EIATTR_KPARAM_INFO
	.align		4
.L_11:
        /*0028*/ 	.byte	0x04, 0x17
        /*002a*/ 	.short	(.L_13 - .L_12)
.L_12:
        /*002c*/ 	.word	0x00000000
        /*0030*/ 	.short	0x0001
        /*0032*/ 	.short	0x0008
        /*0034*/ 	.byte	0x00, 0xf5, 0x21, 0x00


	//----- nvinfo : EIATTR_KPARAM_INFO
	.align		4
.L_13:
        /*0038*/ 	.byte	0x04, 0x17
        /*003a*/ 	.short	(.L_15 - .L_14)
.L_14:
        /*003c*/ 	.word	0x00000000
        /*0040*/ 	.short	0x0000
        /*0042*/ 	.short	0x0000
        /*0044*/ 	.byte	0x00, 0xf5, 0x21, 0x00


	//----- nvinfo : EIATTR_SPARSE_MMA_MASK
	.align		4
.L_15:
        /*0048*/ 	.byte	0x03, 0x50
        /*004a*/ 	.short	0x0000


	//----- nvinfo : EIATTR_MAXREG_COUNT
	.align		4
        /*004c*/ 	.byte	0x03, 0x1b
        /*004e*/ 	.short	0x00ff


	//----- nvinfo : EIATTR_NUM_BARRIERS
	.align		4
        /*0050*/ 	.byte	0x02, 0x4c
        /*0052*/ 	.byte	0x01
	.zero		1


	//----- nvinfo : EIATTR_MERCURY_ISA_VERSION
	.align		4
        /*0054*/ 	.byte	0x03, 0x5f
        /*0056*/ 	.short	0x0101


	//----- nvinfo : EIATTR_VRC_CTA_INIT_COUNT
	.align		4
        /*0058*/ 	.byte	0x02, 0x4a
	.zero		1
	.zero		1


	//----- nvinfo : EIATTR_EXIT_INSTR_OFFSETS
	.align		4
        /*005c*/ 	.byte	0x04, 0x1c
        /*005e*/ 	.short	(.L_17 - .L_16)


	//   ....[0]....
.L_16:
        /*0060*/ 	.word	0x000051e0


	//----- nvinfo : EIATTR_CRS_STACK_SIZE
	.align		4
.L_17:
        /*0064*/ 	.byte	0x04, 0x1e
        /*0066*/ 	.short	(.L_19 - .L_18)
.L_18:
        /*0068*/ 	.word	0x00000000


	//----- nvinfo : EIATTR_CBANK_PARAM_SIZE
	.align		4
.L_19:
        /*006c*/ 	.byte	0x03, 0x19
        /*006e*/ 	.short	0x0020


	//----- nvinfo : EIATTR_PARAM_CBANK
	.align		4
        /*0070*/ 	.byte	0x04, 0x0a
        /*0072*/ 	.short	(.L_21 - .L_20)
	.align		4
.L_20:
        /*0074*/ 	.word	index@(.nv.constant0.my_kernel_kernel0)
        /*0078*/ 	.short	0x0380
        /*007a*/ 	.short	0x0020


	//----- nvinfo : EIATTR_SW_WAR
	.align		4
.L_21:
        /*007c*/ 	.byte	0x04, 0x36
        /*007e*/ 	.short	(.L_23 - .L_22)
.L_22:
        /*0080*/ 	.word	0x00000008
.L_23:


//--------------------- .nv.callgraph             --------------------------
	.section	.nv.callgraph,"",@"SHT_CUDA_CALLGRAPH"
	.align	4
	.sectionentsize	8
	.align		4
        /*0000*/ 	.word	0x00000000
	.align		4
        /*0004*/ 	.word	0xffffffff
	.align		4
        /*0008*/ 	.word	0x00000000
	.align		4
        /*000c*/ 	.word	0xfffffffe
	.align		4
        /*0010*/ 	.word	0x00000000
	.align		4
        /*0014*/ 	.word	0xfffffffd
	.align		4
        /*0018*/ 	.word	0x00000000
	.align		4
        /*001c*/ 	.word	0xfffffffc


//--------------------- .text.my_kernel_kernel0   --------------------------
	.section	.text.my_kernel_kernel0,"ax",@progbits
	.align	128
        .global         my_kernel_kernel0
        .type           my_kernel_kernel0,@function
        .size           my_kernel_kernel0,(.L_x_5 - my_kernel_kernel0)
        .other          my_kernel_kernel0,@"STO_CUDA_ENTRY STV_DEFAULT"
my_kernel_kernel0:
.text.my_kernel_kernel0:
[----:B------:R-:W-:Y:S01]  /*0000*/  LDC R1, c[0x0][0x37c] ;  /* 0x0000df00ff017b82 */ /* 0x000fe20000000800 */
[----:B------:R-:W0:Y:S07]  /*0010*/  S2R R0, SR_TID.X ;  /* 0x0000000000007919 */ /* 0x000e2e0000002100 */
[----:B------:R-:W1:Y:S01]  /*0020*/  S2UR UR9, SR_CTAID.X ;  /* 0x00000000000979c3 */ /* 0x000e620000002500 */
[----:B------:R-:W-:Y:S02]  /*0030*/  IMAD.MOV.U32 R99, RZ, RZ, 0x22 ;  /* 0x00000022ff637424 */ /* 0x000fe400078e00ff */
[----:B------:R-:W-:Y:S01]  /*0040*/  HFMA2 R100, -RZ, RZ, 3.24249267578125e-05, 0.0006103515625 ;  /* 0x02201100ff647431 */ /* 0x000fe200000001ff */
[----:B------:R-:W-:Y:S01]  /*0050*/  PRMT R23, R23, 0x3340, R23 ;  /* 0x0000334017177816 */ /* 0x000fe20000000017 */
[----:B------:R-:W-:Y:S01]  /*0060*/  UMOV UR6, 0x400 ;  /* 0x0000040000067882 */ /* 0x000fe20000000000 */
[----:B------:R-:W-:-:S02]  /*0070*/  CS2R R72, SRZ ;  /* 0x0000000000487805 */ /* 0x000fc4000001ff00 */
[----:B------:R-:W-:Y:S02]  /*0080*/  CS2R R74, SRZ ;  /* 0x00000000004a7805 */ /* 0x000fe4000001ff00 */
[----:B------:R-:W-:Y:S01]  /*0090*/  CS2R R76, SRZ ;  /* 0x00000000004c7805 */ /* 0x000fe2000001ff00 */
[----:B------:R-:W2:Y:S01]  /*00a0*/  S2UR UR7, SR_CgaCtaId ;  /* 0x00000000000779c3 */ /* 0x000ea20000008800 */
[----:B------:R-:W-:Y:S02]  /*00b0*/  CS2R R78, SRZ ;  /* 0x00000000004e7805 */ /* 0x000fe4000001ff00 */
[----:B------:R-:W-:Y:S02]  /*00c0*/  CS2R R80, SRZ ;  /* 0x0000000000507805 */ /* 0x000fe4000001ff00 */
[----:B------:R-:W-:Y:S02]  /*00d0*/  CS2R R82, SRZ ;  /* 0x0000000000527805 */ /* 0x000fe4000001ff00 */
[----:B------:R-:W-:-:S02]  /*00e0*/  CS2R R84, SRZ ;  /* 0x0000000000547805 */ /* 0x000fc4000001ff00 */
[----:B------:R-:W-:Y:S02]  /*00f0*/  CS2R R86, SRZ ;  /* 0x0000000000567805 */ /* 0x000fe4000001ff00 */
[----:B------:R-:W-:Y:S02]  /*0100*/  CS2R R88, SRZ ;  /* 0x0000000000587805 */ /* 0x000fe4000001ff00 */
[----:B------:R-:W-:Y:S02]  /*0110*/  CS2R R90, SRZ ;  /* 0x00000000005a7805 */ /* 0x000fe4000001ff00 */
[----:B------:R-:W-:Y:S02]  /*0120*/  CS2R R92, SRZ ;  /* 0x00000000005c7805 */ /* 0x000fe4000001ff00 */
[----:B------:R-:W-:Y:S01]  /*0130*/  CS2R R94, SRZ ;  /* 0x00000000005e7805 */ /* 0x000fe2000001ff00 */
[----:B------:R-:W3:Y:S01]  /*0140*/  LDCU.64 UR10, c[0x0][0x358] ;  /* 0x00006b00ff0a77ac */ /* 0x000ee20008000a00 */
[----:B-1----:R-:W-:-:S04]  /*0150*/  USHF.L.U32 UR4, UR9, 0x6, URZ ;  /* 0x0000000609047899 */ /* 0x002fc800080006ff */
[----:B------:R-:W-:Y:S02]  /*0160*/  ULOP3.LUT UR5, UR4, 0x40, URZ, 0xc0, !UPT ;  /* 0x0000004004057892 */ /* 0x000fe4000f8ec0ff */
[----:B------:R-:W-:Y:S01]  /*0170*/  USHF.R.U32.HI UR4, URZ, 0x1, UR9 ;  /* 0x00000001ff047899 */ /* 0x000fe20008011609 */
[C---:B0-----:R-:W-:Y:S01]  /*0180*/  IMAD R4, R0.reuse, 0x44, RZ ;  /* 0x0000004400047824 */ /* 0x041fe200078e02ff */
[C---:B------:R-:W-:Y:S01]  /*0190*/  SHF.L.U32 R26, R0.reuse, 0x1b, RZ ;  /* 0x0000001b001a7819 */ /* 0x040fe200000006ff */
[-C--:B------:R-:W-:Y:S01]  /*01a0*/  IMAD R98, R0, R99.reuse, 0x5 ;  /* 0x0000000500627424 */ /* 0x080fe200078e0263 */
[----:B------:R-:W-:Y:S01]  /*01b0*/  MOV R7, UR5 ;  /* 0x0000000500077c02 */ /* 0x000fe20008000f00 */
[C---:B------:R-:W-:Y:S01]  /*01c0*/  VIADD R2, R4.reuse, 0xa ;  /* 0x0000000a04027836 */ /* 0x040fe20000000000 */
[----:B------:R-:W-:Y:S01]  /*01d0*/  MOV R25, UR5 ;  /* 0x0000000500197c02 */ /* 0x000fe20008000f00 */
[C---:B------:R-:W-:Y:S01]  /*01e0*/  VIADD R6, R4.reuse, 0x12 ;  /* 0x0000001204067836 */ /* 0x040fe20000000000 */
[C---:B------:R-:W-:Y:S01]  /*01f0*/  IADD3 R8, PT, PT, R4.reuse, 0x2a, RZ ;  /* 0x0000002a04087810 */ /* 0x040fe20007ffe0ff */
[----:B------:R-:W-:Y:S01]  /*0200*/  IMAD.U32 R3, RZ, RZ, UR5 ;  /* 0x00000005ff037e24 */ /* 0x000fe2000f8e00ff */
[----:B------:R-:W-:Y:S01]  /*0210*/  MOV R20, UR5 ;  /* 0x0000000500147c02 */ /* 0x000fe20008000f00 */
[C---:B------:R-:W-:Y:S01]  /*0220*/  VIADD R5, R4.reuse, 0x10 ;  /* 0x0000001004057836 */ /* 0x040fe20000000000 */
[----:B------:R-:W-:Y:S01]  /*0230*/  LOP3.LUT R7, R7, 0x1f80, R6, 0xf8, !PT ;  /* 0x00001f8007077812 */ /* 0x000fe200078ef806 */
[----:B------:R-:W-:Y:S01]  /*0240*/  IMAD.U32 R10, RZ, RZ, UR5 ;  /* 0x00000005ff0a7e24 */ /* 0x000fe2000f8e00ff */
[----:B------:R-:W-:Y:S01]  /*0250*/  LOP3.LUT R3, R3, 0x1f80, R2, 0xf8, !PT ;  /* 0x00001f8003037812 */ /* 0x000fe200078ef802 */
[C---:B------:R-:W-:Y:S01]  /*0260*/  VIADD R9, R4.reuse, 0x3a ;  /* 0x0000003a04097836 */ /* 0x040fe20000000000 */
[----:B------:R-:W-:Y:S01]  /*0270*/  MOV R33, UR5 ;  /* 0x0000000500217c02 */ /* 0x000fe20008000f00 */
[----:B------:R-:W-:Y:S01]  /*0280*/  VIADD R6, R4, 0x30 ;  /* 0x0000003004067836 */ /* 0x000fe20000000000 */
[----:B------:R-:W-:Y:S01]  /*0290*/  LOP3.LUT R5, R10, 0x1f80, R5, 0xf8, !PT ;  /* 0x00001f800a057812 */ /* 0x000fe200078ef805 */
[----:B------:R-:W-:Y:S01]  /*02a0*/  VIADD R2, R4, 0xe ;  /* 0x0000000e04027836 */ /* 0x000fe20000000000 */
[----:B------:R-:W-:Y:S01]  /*02b0*/  LOP3.LUT R29, R10, 0x1f80, R9, 0xf8, !PT ;  /* 0x00001f800a1d7812 */ /* 0x000fe200078ef809 */
[----:B------:R-:W-:Y:S01]  /*02c0*/  IMAD.U32 R13, RZ, RZ, UR5 ;  /* 0x00000005ff0d7e24 */ /* 0x000fe2000f8e00ff */
[----:B------:R-:W-:Y:S01]  /*02d0*/  LOP3.LUT R25, R25, 0x1f80, R6, 0xf8, !PT ;  /* 0x00001f8019197812 */ /* 0x000fe200078ef806 */
[----:B------:R-:W-:Y:S01]  /*02e0*/  IMAD.U32 R11, RZ, RZ, UR5 ;  /* 0x00000005ff0b7e24 */ /* 0x000fe2000f8e00ff */
[C---:B------:R-:W-:Y:S01]  /*02f0*/  IADD3 R9, PT, PT, R4.reuse, 0x22, RZ ;  /* 0x0000002204097810 */ /* 0x040fe20007ffe0ff */
[----:B------:R-:W-:Y:S01]  /*0300*/  IMAD.U32 R15, RZ, RZ, UR5 ;  /* 0x00000005ff0f7e24 */ /* 0x000fe2000f8e00ff */
[----:B------:R-:W-:Y:S01]  /*0310*/  LOP3.LUT R10, R13, 0x1f80, R2, 0xf8, !PT ;  /* 0x00001f800d0a7812 */ /* 0x000fe200078ef802 */
[C---:B------:R-:W-:Y:S01]  /*0320*/  VIADD R6, R4.reuse, 0x1a ;  /* 0x0000001a04067836 */ /* 0x040fe20000000000 */
[C---:B------:R-:W-:Y:S01]  /*0330*/  IADD3 R2, PT, PT, R4.reuse, 0x16, RZ ;  /* 0x0000001604027810 */ /* 0x040fe20007ffe0ff */
[----:B------:R-:W-:Y:S01]  /*0340*/  IMAD.U32 R18, RZ, RZ, UR5 ;  /* 0x00000005ff127e24 */ /* 0x000fe2000f8e00ff */
[----:B------:R-:W-:Y:S01]  /*0350*/  LOP3.LUT R11, R11, 0x1f80, R8, 0xf8, !PT ;  /* 0x00001f800b0b7812 */ /* 0x000fe200078ef808 */
[----:B------:R-:W-:Y:S01]  /*0360*/  IMAD.U32 R19, RZ, RZ, UR5 ;  /* 0x00000005ff137e24 */ /* 0x000fe2000f8e00ff */
[C---:B------:R-:W-:Y:S01]  /*0370*/  IADD3 R8, PT, PT, R4.reuse, 0x32, RZ ;  /* 0x0000003204087810 */ /* 0x040fe20007ffe0ff */
[----:B------:R-:W-:Y:S01]  /*0380*/  IMAD.U32 R17, RZ, RZ, UR5 ;  /* 0x00000005ff117e24 */ /* 0x000fe2000f8e00ff */
[----:B------:R-:W-:Y:S01]  /*0390*/  LOP3.LUT R12, R13, 0x1f80, R2, 0xf8, !PT ;  /* 0x00001f800d0c7812 */ /* 0x000fe200078ef802 */
[----:B------:R-:W-:Y:S01]  /*03a0*/  IMAD.U32 R21, RZ, RZ, UR5 ;  /* 0x00000005ff157e24 */ /* 0x000fe2000f8e00ff */
[C---:B------:R-:W-:Y:S01]  /*03b0*/  LOP3.LUT R13, R15.reuse, 0x1f80, R6, 0xf8, !PT ;  /* 0x00001f800f0d7812 */ /* 0x040fe200078ef806 */
[C---:B------:R-:W-:Y:S01]  /*03c0*/  VIADD R6, R4.reuse, 0x2c ;  /* 0x0000002c04067836 */ /* 0x040fe20000000000 */
[----:B------:R-:W-:Y:S01]  /*03d0*/  LOP3.LUT R16, R15, 0x1f80, R8, 0xf8, !PT ;  /* 0x00001f800f107812 */ /* 0x000fe200078ef808 */
[----:B------:R-:W-:Y:S01]  /*03e0*/  VIADD R8, R4, 0x1e ;  /* 0x0000001e04087836 */ /* 0x000fe20000000000 */
[----:B------:R-:W-:Y:S01]  /*03f0*/  LOP3.LUT R15, R18, 0x1f80, R9, 0xf8, !PT ;  /* 0x00001f80120f7812 */ /* 0x000fe200078ef809 */
[----:B------:R-:W-:Y:S01]  /*0400*/  IMAD.U32 R31, RZ, RZ, UR5 ;  /* 0x00000005ff1f7e24 */ /* 0x000fe2000f8e00ff */
[C---:B------:R-:W-:Y:S01]  /*0410*/  IADD3 R9, PT, PT, R4.reuse, 0x34, RZ ;  /* 0x0000003404097810 */ /* 0x040fe20007ffe0ff */
[----:B------:R-:W-:Y:S01]  /*0420*/  IMAD.U32 R24, RZ, RZ, UR5 ;  /* 0x00000005ff187e24 */ /* 0x000fe2000f8e00ff */
[----:B------:R-:W-:Y:S01]  /*0430*/  LOP3.LUT R19, R19, 0x1f80, R6, 0xf8, !PT ;  /* 0x00001f8013137812 */ /* 0x000fe200078ef806 */
[C---:B------:R-:W-:Y:S01]  /*0440*/  VIADD R6, R4.reuse, 0x36 ;  /* 0x0000003604067836 */ /* 0x040fe20000000000 */
[----:B------:R-:W-:Y:S01]  /*0450*/  IADD3 R2, PT, PT, R4, 0x26, RZ ;  /* 0x0000002604027810 */ /* 0x000fe20007ffe0ff */
[----:B------:R-:W-:Y:S01]  /*0460*/  VIADD R52, R0, 0x3c ;  /* 0x0000003c00347836 */ /* 0x000fe20000000000 */
[C---:B------:R-:W-:Y:S01]  /*0470*/  LOP3.LUT R14, R17.reuse, 0x1f80, R8, 0xf8, !PT ;  /* 0x00001f80110e7812 */ /* 0x040fe200078ef808 */
[----:B------:R-:W-:Y:S01]  /*0480*/  VIADD R8, R4, 0x2e ;  /* 0x0000002e04087836 */ /* 0x000fe20000000000 */
[----:B------:R-:W-:Y:S01]  /*0490*/  LOP3.LUT R27, R20, 0x1f80, R9, 0xf8, !PT ;  /* 0x00001f80141b7812 */ /* 0x000fe200078ef809 */
[----:B------:R-:W-:Y:S01]  /*04a0*/  IMAD.U32 R9, RZ, RZ, UR5 ;  /* 0x00000005ff097e24 */ /* 0x000fe2000f8e00ff */
[----:B------:R-:W-:Y:S01]  /*04b0*/  LOP3.LUT R17, R17, 0x1f80, R2, 0xf8, !PT ;  /* 0x00001f8011117812 */ /* 0x000fe200078ef802 */
[----:B------:R-:W-:Y:S01]  /*04c0*/  VIADD R47, R0, 0x2c ;  /* 0x0000002c002f7836 */ /* 0x000fe20000000000 */
[----:B------:R-:W-:Y:S01]  /*04d0*/  IADD3 R2, PT, PT, R4, 0xc, RZ ;  /* 0x0000000c04027810 */ /* 0x000fe20007ffe0ff */
[C---:B------:R-:W-:Y:S01]  /*04e0*/  VIADD R49, R0.reuse, 0x24 ;  /* 0x0000002400317836 */ /* 0x040fe20000000000 */
[C---:B------:R-:W-:Y:S01]  /*04f0*/  LOP3.LUT R20, R21.reuse, 0x1f80, R6, 0xf8, !PT ;  /* 0x00001f8015147812 */ /* 0x040fe200078ef806 */
[C---:B------:R-:W-:Y:S01]  /*0500*/  VIADD R45, R0.reuse, 0x14 ;  /* 0x00000014002d7836 */ /* 0x040fe20000000000 */
[C---:B------:R-:W-:Y:S01]  /*0510*/  SHF.L.U32 R6, R0.reuse, 0x1a, RZ ;  /* 0x0000001a00067819 */ /* 0x040fe200000006ff */
[----:B------:R-:W-:Y:S01]  /*0520*/  VIADD R43, R0, 0x40 ;  /* 0x00000040002b7836 */ /* 0x000fe20000000000 */
[----:B------:R-:W-:Y:S01]  /*0530*/  LOP3.LUT R18, R21, 0x1f80, R8, 0xf8, !PT ;  /* 0x00001f8015127812 */ /* 0x000fe200078ef808 */
[----:B------:R-:W-:Y:S01]  /*0540*/  VIADD R8, R4, 0x3e ;  /* 0x0000003e04087836 */ /* 0x000fe20000000000 */
[----:B------:R-:W-:Y:S01]  /*0550*/  LOP3.LUT R22, R9, 0x1f80, R2, 0xf8, !PT ;  /* 0x00001f8009167812 */ /* 0x000fe200078ef802 */
[----:B------:R-:W-:Y:S01]  /*0560*/  VIADD R44, R0, 0x38 ;  /* 0x00000038002c7836 */ /* 0x000fe20000000000 */
[----:B------:R-:W-:Y:S01]  /*0570*/  SHF.R.S32.HI R2, RZ, 0x1f, R6 ;  /* 0x0000001fff027819 */ /* 0x000fe20000011406 */
[----:B------:R-:W-:Y:S01]  /*0580*/  VIADD R6, R4, 0x42 ;  /* 0x0000004204067836 */ /* 0x000fe20000000000 */
[----:B------:R-:W-:Y:S01]  /*0590*/  LOP3.LUT R31, R31, 0x1f80, R8, 0xf8, !PT ;  /* 0x00001f801f1f7812 */ /* 0x000fe200078ef808 */
[C---:B------:R-:W-:Y:S01]  /*05a0*/  VIADD R39, R0.reuse, 0x30 ;  /* 0x0000003000277836 */ /* 0x040fe20000000000 */
[----:B------:R-:W-:Y:S01]  /*05b0*/  SHF.R.U32.HI R8, RZ, 0x6, R0 ;  /* 0x00000006ff087819 */ /* 0x000fe20000011600 */
[----:B------:R-:W-:Y:S01]  /*05c0*/  VIADD R37, R0, 0x1 ;  /* 0x0000000100257836 */ /* 0x000fe20000000000 */
[----:B------:R-:W-:Y:S01]  /*05d0*/  LOP3.LUT R9, R2, 0x110, RZ, 0xc0, !PT ;  /* 0x0000011002097812 */ /* 0x000fe200078ec0ff */
[CC--:B------:R-:W-:Y:S01]  /*05e0*/  IMAD R2, R0.reuse, R99.reuse, 0x8 ;  /* 0x0000000800027424 */ /* 0x0c0fe200078e0263 */
[----:B------:R-:W-:Y:S01]  /*05f0*/  LOP3.LUT R33, R33, 0x1f80, R6, 0xf8, !PT ;  /* 0x00001f8021217812 */ /* 0x000fe200078ef806 */
[-C--:B------:R-:W-:Y:S01]  /*0600*/  IMAD R6, R0, R99.reuse, 0x9 ;  /* 0x0000000900067424 */ /* 0x080fe200078e0263 */
[----:B------:R-:W-:Y:S01]  /*0610*/  LOP3.LUT R98, R3, 0x3f, R98, 0xf8, !PT ;  /* 0x0000003f03627812 */ /* 0x000fe200078ef862 */
[----:B------:R-:W-:Y:S01]  /*0620*/  IMAD R96, R8, 0x440, R9 ;  /* 0x0000044008607824 */ /* 0x000fe200078e0209 */
[----:B------:R-:W-:Y:S01]  /*0630*/  LOP3.LUT R2, R5, 0x3e, R2, 0xf8, !PT ;  /* 0x0000003e05027812 */ /* 0x000fe200078ef802 */
[-C--:B------:R-:W-:Y:S01]  /*0640*/  IMAD R8, R0, R99.reuse, 0x15 ;  /* 0x0000001500087424 */ /* 0x080fe200078e0263 */
[----:B------:R-:W-:Y:S01]  /*0650*/  LOP3.LUT R3, R7, 0x3f, R6, 0xf8, !PT ;  /* 0x0000003f07037812 */ /* 0x000fe200078ef806 */
[----:B------:R-:W-:Y:S01]  /*0660*/  VIADD R5, R4, 0x6 ;  /* 0x0000000604057836 */ /* 0x000fe20000000000 */
[----:B------:R-:W-:Y:S01]  /*0670*/  SHF.R.S32.HI R26, RZ, 0x1f, R26 ;  /* 0x0000001fff1a7819 */ /* 0x000fe2000001141a */
[CC--:B------:R-:W-:Y:S01]  /*0680*/  IMAD R6, R0.reuse, R99.reuse, 0x18 ;  /* 0x0000001800067424 */ /* 0x0c0fe200078e0263 */
[----:B------:R-:W-:Y:S01]  /*0690*/  LOP3.LUT R4, R11, 0x3f, R8, 0xf8, !PT ;  /* 0x0000003f0b047812 */ /* 0x000fe200078ef808 */
[--C-:B------:R-:W-:Y:S01]  /*06a0*/  IMAD R21, R0, -0x22, R5.reuse ;  /* 0xffffffde00157824 */ /* 0x100fe200078e0205 */
[----:B------:R-:W-:Y:S01]  /*06b0*/  LOP3.LUT R8, R24, 0x1f80, R5, 0xf8, !PT ;  /* 0x00001f8018087812 */ /* 0x000fe200078ef805 */
[CC--:B------:R-:W-:Y:S01]  /*06c0*/  IMAD R7, R0.reuse, R99.reuse, 0x19 ;  /* 0x0000001900077424 */ /* 0x0c0fe200078e0263 */
[----:B------:R-:W-:Y:S01]  /*06d0*/  LOP3.LUT R5, R25, 0x3e, R6, 0xf8, !PT ;  /* 0x0000003e19057812 */ /* 0x000fe200078ef806 */
[CC--:B------:R-:W-:Y:S01]  /*06e0*/  IMAD R24, R0.reuse, R99.reuse, 0x1d ;  /* 0x0000001d00187424 */ /* 0x0c0fe200078e0263 */
[C---:B------:R-:W-:Y:S01]  /*06f0*/  IADD3 R9, PT, PT, R21.reuse, 0x1, RZ ;  /* 0x0000000115097810 */ /* 0x040fe20007ffe0ff */
[----:B------:R-:W-:Y:S01]  /*0700*/  IMAD R99, R0, R99, 0x3 ;  /* 0x0000000300637424 */ /* 0x000fe200078e0263 */
[----:B------:R-:W-:Y:S01]  /*0710*/  LOP3.LUT R6, R16, 0x3f, R7, 0xf8, !PT ;  /* 0x0000003f10067812 */ /* 0x000fe200078ef807 */
[----:B------:R-:W-:Y:S01]  /*0720*/  VIADD R11, R21, 0x5 ;  /* 0x00000005150b7836 */ /* 0x000fe20000000000 */
[----:B------:R-:W-:Y:S01]  /*0730*/  LOP3.LUT R7, R29, 0x3f, R24, 0xf8, !PT ;  /* 0x0000003f1d077812 */ /* 0x000fe200078ef818 */
[----:B------:R-:W-:Y:S01]  /*0740*/  VIADD R25, R0, 0xc ;  /* 0x0000000c00197836 */ /* 0x000fe20000000000 */
[----:B------:R-:W-:Y:S01]  /*0750*/  LOP3.LUT R99, R8, 0x3f, R99, 0xf8, !PT ;  /* 0x0000003f08637812 */ /* 0x000fe200078ef863 */
[C---:B------:R-:W-:Y:S01]  /*0760*/  VIADD R16, R21.reuse, 0xd ;  /* 0x0000000d15107836 */ /* 0x040fe20000000000 */
[----:B------:R-:W-:Y:S01]  /*0770*/  LOP3.LUT R8, R10, 0x3f, R9, 0xf8, !PT ;  /* 0x0000003f0a087812 */ /* 0x000fe200078ef809 */
[C---:B------:R-:W-:Y:S01]  /*0780*/  VIADD R10, R21.reuse, 0x7 ;  /* 0x00000007150a7836 */ /* 0x040fe20000000000 */
[----:B------:R-:W-:Y:S01]  /*0790*/  LOP3.LUT R9, R12, 0x3f, R11, 0xf8, !PT ;  /* 0x0000003f0c097812 */ /* 0x000fe200078ef80b */
[C---:B------:R-:W-:Y:S01]  /*07a0*/  VIADD R12, R21.reuse, 0xb ;  /* 0x0000000b150c7836 */ /* 0x040fe20000000000 */
[----:B------:R-:W-:Y:S01]  /*07b0*/  IADD3 R11, PT, PT, R21, 0x9, RZ ;  /* 0x00000009150b7810 */ /* 0x000fe20007ffe0ff */
[----:B------:R-:W-:Y:S01]  /*07c0*/  VIADD R40, R0, 0xa ;  /* 0x0000000a00287836 */ /* 0x000fe20000000000 */
[----:B------:R-:W-:Y:S01]  /*07d0*/  LOP3.LUT R10, R13, 0x3f, R10, 0xf8, !PT ;  /* 0x0000003f0d0a7812 */ /* 0x000fe200078ef80a */
[----:B------:R-:W-:Y:S01]  /*07e0*/  UIMAD UR4, UR4, 0x880, URZ ;  /* 0x00000880040478a4 */ /* 0x000fe2000f8e02ff */
[----:B------:R-:W-:Y:S01]  /*07f0*/  LOP3.LUT R11, R14, 0x3f, R11, 0xf8, !PT ;  /* 0x0000003f0e0b7812 */ /* 0x000fe200078ef80b */
[----:B--2---:R-:W-:Y:S01]  /*0800*/  ULEA UR6, UR7, UR6, 0x18 ;  /* 0x0000000607067291 */ /* 0x004fe2000f8ec0ff */
[----:B------:R-:W-:-:S02]  /*0810*/  IADD3 R14, PT, PT, R21, 0x10, RZ ;  /* 0x00000010150e7810 */ /* 0x000fc40007ffe0ff */
[----:B------:R-:W-:Y:S01]  /*0820*/  LOP3.LUT R13, R17, 0x3f, R16, 0xf8, !PT ;  /* 0x0000003f110d7812 */ /* 0x000fe200078ef810 */
[----:B------:R-:W-:Y:S01]  /*0830*/  VIADD R17, R21, 0x15 ;  /* 0x0000001515117836 */ /* 0x000fe20000000000 */
[----:B------:R-:W-:Y:S01]  /*0840*/  LOP3.LUT R14, R19, 0x3e, R14, 0xf8, !PT ;  /* 0x0000003e130e7812 */ /* 0x000fe200078ef80e */
[----:B------:R-:W-:Y:S01]  /*0850*/  IMAD.U32 R61, RZ, RZ, UR4 ;  /* 0x00000004ff3d7e24 */ /* 0x000fe2000f8e00ff */
[----:B------:R-:W-:Y:S02]  /*0860*/  LOP3.LUT R19, R25, 0xffff, RZ, 0xc0, !PT ;  /* 0x0000ffff19137812 */ /* 0x000fe400078ec0ff */
[----:B------:R-:W-:Y:S02]  /*0870*/  IADD3 R16, PT, PT, R21, 0x14, RZ ;  /* 0x0000001415107810 */ /* 0x000fe40007ffe0ff */
[----:B------:R-:W-:Y:S01]  /*0880*/  LOP3.LUT R12, R15, 0x3f, R12, 0xf8, !PT ;  /* 0x0000003f0f0c7812 */ /* 0x000fe200078ef80c */
[----:B------:R-:W-:Y:S01]  /*0890*/  IMAD R24, R19, 0x3c4, RZ ;  /* 0x000003c413187824 */ /* 0x000fe200078e02ff */
[----:B------:R-:W-:Y:S01]  /*08a0*/  LOP3.LUT R16, R27, 0x3e, R16, 0xf8, !PT ;  /* 0x0000003e1b107812 */ /* 0x000fe200078ef810 */
[----:B------:R-:W-:Y:S01]  /*08b0*/  IMAD R27, R19, 0xf10, RZ ;  /* 0x00000f10131b7824 */ /* 0x000fe200078e02ff */
[----:B------:R-:W-:Y:S01]  /*08c0*/  LOP3.LUT R17, R20, 0x3f, R17, 0xf8, !PT ;  /* 0x0000003f14117812 */ /* 0x000fe200078ef811 */
[----:B------:R-:W-:Y:S01]  /*08d0*/  VIADD R15, R21, 0x11 ;  /* 0x00000011150f7836 */ /* 0x000fe20000000000 */
[----:B------:R-:W-:Y:S01]  /*08e0*/  SHF.R.U32.HI R19, RZ, 0x10, R24 ;  /* 0x00000010ff137819 */ /* 0x000fe20000011618 */
[----:B------:R-:W-:Y:S01]  /*08f0*/  VIADD R24, R0, 0x4 ;  /* 0x0000000400187836 */ /* 0x000fe20000000000 */
[----:B------:R-:W-:-:S02]  /*0900*/  SHF.R.U32.HI R20, RZ, 0x10, R27 ;  /* 0x00000010ff147819 */ /* 0x000fc4000001161b */
[----:B------:R-:W-:Y:S02]  /*0910*/  PRMT R27, R19, 0x9910, RZ ;  /* 0x00009910131b7816 */ /* 0x000fe400000000ff */
[----:B------:R-:W-:Y:S01]  /*0920*/  LOP3.LUT R15, R18, 0x3f, R15, 0xf8, !PT ;  /* 0x0000003f120f7812 */ /* 0x000fe200078ef80f */
[C---:B------:R-:W-:Y:S01]  /*0930*/  VIADD R18, R21.reuse, 0x19 ;  /* 0x0000001915127836 */ /* 0x040fe20000000000 */
[----:B------:R-:W-:Y:S01]  /*0940*/  PRMT R28, R20, 0x9910, RZ ;  /* 0x00009910141c7816 */ /* 0x000fe200000000ff */
[----:B------:R-:W-:Y:S01]  /*0950*/  VIADD R20, R21, 0x1b ;  /* 0x0000001b15147836 */ /* 0x000fe20000000000 */
[----:B------:R-:W-:Y:S02]  /*0960*/  LOP3.LUT R19, R22, 0x3e, R21, 0xf8, !PT ;  /* 0x0000003e16137812 */ /* 0x000fe400078ef815 */
[----:B------:R-:W-:Y:S01]  /*0970*/  MOV R21, R27 ;  /* 0x0000001b00157202 */ /* 0x000fe20000000f00 */
[----:B------:R-:W-:Y:S01]  /*0980*/  IMAD.MOV.U32 R22, RZ, RZ, R28 ;  /* 0x000000ffff167224 */ /* 0x000fe200078e001c */
[----:B------:R-:W-:-:S02]  /*0990*/  LOP3.LUT R28, R24, 0xffff, RZ, 0xc0, !PT ;  /* 0x0000ffff181c7812 */ /* 0x000fc400078ec0ff */
[----:B------:R-:W-:Y:S01]  /*09a0*/  LOP3.LUT R27, R26, 0x22, RZ, 0xc0, !PT ;  /* 0x000000221a1b7812 */ /* 0x000fe200078ec0ff */
[----:B------:R-:W-:Y:S01]  /*09b0*/  IMAD R21, R21, 0x44, RZ ;  /* 0x0000004415157824 */ /* 0x000fe200078e02ff */
[----:B------:R-:W-:Y:S01]  /*09c0*/  IADD3 R46, PT, PT, R0, 0x34, RZ ;  /* 0x00000034002e7810 */ /* 0x000fe20007ffe0ff */
[----:B------:R-:W-:Y:S01]  /*09d0*/  IMAD R22, R22, 0x11, RZ ;  /* 0x0000001116167824 */ /* 0x000fe200078e02ff */
[----:B------:R-:W-:Y:S01]  /*09e0*/  LOP3.LUT R18, R31, 0x3f, R18, 0xf8, !PT ;  /* 0x0000003f1f127812 */ /* 0x000fe200078ef812 */
[----:B------:R-:W-:Y:S01]  /*09f0*/  IMAD R26, R28, 0x3c4, RZ ;  /* 0x000003c41c1a7824 */ /* 0x000fe200078e02ff */
[----:B------:R-:W-:Y:S01]  /*0a00*/  IADD3 R48, PT, PT, RZ, -R21, RZ ;  /* 0x80000015ff307210 */ /* 0x000fe20007ffe0ff */
[----:B------:R-:W-:Y:S01]  /*0a10*/  IMAD.IADD R96, R96, 0x1, R27 ;  /* 0x0000000160607824 */ /* 0x000fe200078e021b */
[----:B------:R-:W-:Y:S01]  /*0a20*/  LOP3.LUT R20, R33, 0x3f, R20, 0xf8, !PT ;  /* 0x0000003f21147812 */ /* 0x000fe200078ef814 */
[----:B------:R-:W-:Y:S01]  /*0a30*/  IMAD R28, R28, 0xf10, RZ ;  /* 0x00000f101c1c7824 */ /* 0x000fe200078e02ff */
[----:B------:R-:W-:Y:S01]  /*0a40*/  PRMT R48, R48, 0x7710, RZ ;  /* 0x0000771030307816 */ /* 0x000fe200000000ff */
[----:B------:R-:W-:Y:S01]  /*0a50*/  IMAD.MOV R27, RZ, RZ, -R22 ;  /* 0x000000ffff1b7224 */ /* 0x000fe200078e0a16 */
[----:B------:R-:W-:-:S02]  /*0a60*/  SHF.R.U32.HI R21, RZ, 0x10, R26 ;  /* 0x00000010ff157819 */ /* 0x000fc4000001161a */
[----:B------:R-:W-:Y:S01]  /*0a70*/  SHF.R.U32.HI R22, RZ, 0x10, R28 ;  /* 0x00000010ff167819 */ /* 0x000fe2000001161c */
[----:B------:R-:W-:Y:S01]  /*0a80*/  IMAD.IADD R48, R25, 0x1, R48 ;  /* 0x0000000119307824 */ /* 0x000fe200078e0230 */
[----:B------:R-:W-:Y:S02]  /*0a90*/  PRMT R26, R27, 0x7710, RZ ;  /* 0x000077101b1a7816 */ /* 0x000fe400000000ff */
[----:B------:R-:W-:Y:S02]  /*0aa0*/  PRMT R21, R21, 0x9910, RZ ;  /* 0x0000991015157816 */ /* 0x000fe400000000ff */
[----:B------:R-:W-:Y:S02]  /*0ab0*/  PRMT R22, R22, 0x9910, RZ ;  /* 0x0000991016167816 */ /* 0x000fe400000000ff */
[----:B------:R-:W-:Y:S01]  /*0ac0*/  IADD3 R25, PT, PT, R25, R26, RZ ;  /* 0x0000001a19197210 */ /* 0x000fe20007ffe0ff */
[----:B------:R-:W-:Y:S01]  /*0ad0*/  VIADD R26, R0, 0x10 ;  /* 0x00000010001a7836 */ /* 0x000fe20000000000 */
[----:B------:R-:W-:Y:S01]  /*0ae0*/  LOP3.LUT R27, R52, 0xffff, RZ, 0xc0, !PT ;  /* 0x0000ffff341b7812 */ /* 0x000fe200078ec0ff */
[----:B------:R-:W-:Y:S01]  /*0af0*/  IMAD R21, R21, 0x44, RZ ;  /* 0x0000004415157824 */ /* 0x000fe200078e02ff */
[----:B------:R-:W-:Y:S01]  /*0b00*/  LOP3.LUT R28, R46, 0xffff, RZ, 0xc0, !PT ;  /* 0x0000ffff2e1c7812 */ /* 0x000fe200078ec0ff */
[----:B------:R-:W-:Y:S01]  /*0b10*/  IMAD R22, R22, 0x11, RZ ;  /* 0x0000001116167824 */ /* 0x000fe200078e02ff */
[----:B------:R-:W-:Y:S01]  /*0b20*/  LOP3.LUT R29, R26, 0xffff, RZ, 0xc0, !PT ;  /* 0x0000ffff1a1d7812 */ /* 0x000fe200078ec0ff */
[----:B------:R-:W-:Y:S01]  /*0b30*/  IMAD.MOV R21, RZ, RZ, -R21 ;  /* 0x000000ffff157224 */ /* 0x000fe200078e0a15 */
[----:B------:R-:W-:Y:S01]  /*0b40*/  IADD3 R51, PT, PT, R0, 0x1c, RZ ;  /* 0x0000001c00337810 */ /* 0x000fe20007ffe0ff */
[----:B------:R-:W-:Y:S01]  /*0b50*/  IMAD.MOV R22, RZ, RZ, -R22 ;  /* 0x000000ffff167224 */ /* 0x000fe200078e0a16 */
[----:B------:R-:W-:Y:S01]  /*0b60*/  LOP3.LUT R35, R40, 0xffff, RZ, 0xc0, !PT ;  /* 0x0000ffff28237812 */ /* 0x000fe200078ec0ff */
[----:B------:R-:W-:Y:S01]  /*0b70*/  IMAD R30, R29, 0x3c4, RZ ;  /* 0x000003c41d1e7824 */ /* 0x000fe200078e02ff */
[----:B------:R-:W-:Y:S01]  /*0b80*/  PRMT R31, R21, 0x7710, RZ ;  /* 0x00007710151f7816 */ /* 0x000fe200000000ff */
[----:B------:R-:W-:Y:S01]  /*0b90*/  IMAD R32, R29, 0xf10, RZ ;  /* 0x00000f101d207824 */ /* 0x000fe200078e02ff */
[----:B------:R-:W-:Y:S01]  /*0ba0*/  PRMT R33, R22, 0x7710, RZ ;  /* 0x0000771016217816 */ /* 0x000fe200000000ff */
[----:B------:R-:W-:Y:S01]  /*0bb0*/  IMAD R21, R27, 0x3c4, RZ ;  /* 0x000003c41b157824 */ /* 0x000fe200078e02ff */
[----:B------:R-:W-:Y:S01]  /*0bc0*/  SHF.R.U32.HI R27, RZ, 0x10, R30 ;  /* 0x00000010ff1b7819 */ /* 0x000fe2000001161e */
[----:B------:R-:W-:Y:S01]  /*0bd0*/  IMAD R29, R28, 0x3c4, RZ ;  /* 0x000003c41c1d7824 */ /* 0x000fe200078e02ff */
[----:B------:R-:W-:Y:S01]  /*0be0*/  SHF.R.U32.HI R28, RZ, 0x10, R32 ;  /* 0x00000010ff1c7819 */ /* 0x000fe20000011620 */
[C---:B------:R-:W-:Y:S01]  /*0bf0*/  IMAD.IADD R22, R24.reuse, 0x1, R33 ;  /* 0x0000000118167824 */ /* 0x040fe200078e0221 */
[----:B------:R-:W-:Y:S01]  /*0c00*/  IADD3 R50, PT, PT, R24, R31, RZ ;  /* 0x0000001f18327210 */ /* 0x000fe20007ffe0ff */
[----:B------:R-:W-:Y:S01]  /*0c10*/  IMAD R35, R35, 0xf10, RZ ;  /* 0x00000f1023237824 */ /* 0x000fe200078e02ff */
[----:B------:R-:W-:-:S02]  /*0c20*/  SHF.R.U32.HI R21, RZ, 0x10, R21 ;  /* 0x00000010ff157819 */ /* 0x000fc40000011615 */
[----:B------:R-:W-:Y:S02]  /*0c30*/  SHF.R.U32.HI R24, RZ, 0x10, R29 ;  /* 0x00000010ff187819 */ /* 0x000fe4000001161d */
[----:B------:R-:W-:Y:S02]  /*0c40*/  PRMT R27, R27, 0x9910, RZ ;  /* 0x000099101b1b7816 */ /* 0x000fe400000000ff */
[----:B------:R-:W-:Y:S02]  /*0c50*/  PRMT R28, R28, 0x9910, RZ ;  /* 0x000099101c1c7816 */ /* 0x000fe400000000ff */
[----:B------:R-:W-:Y:S01]  /*0c60*/  PRMT R21, R21, 0x9910, RZ ;  /* 0x0000991015157816 */ /* 0x000fe200000000ff */
[----:B------:R-:W-:Y:S01]  /*0c70*/  IMAD R27, R27, 0x44, RZ ;  /* 0x000000441b1b7824 */ /* 0x000fe200078e02ff */
[----:B------:R-:W-:Y:S01]  /*0c80*/  PRMT R24, R24, 0x9910, RZ ;  /* 0x0000991018187816 */ /* 0x000fe200000000ff */
[----:B------:R-:W-:Y:S01]  /*0c90*/  IMAD R28, R28, 0x11, RZ ;  /* 0x000000111c1c7824 */ /* 0x000fe200078e02ff */
[----:B------:R-:W-:Y:S01]  /*0ca0*/  LOP3.LUT R29, R47, 0xffff, RZ, 0xc0, !PT ;  /* 0x0000ffff2f1d7812 */ /* 0x000fe200078ec0ff */
[----:B------:R-:W-:Y:S01]  /*0cb0*/  IMAD R21, R21, 0x44, RZ ;  /* 0x0000004415157824 */ /* 0x000fe200078e02ff */
[----:B------:R-:W-:Y:S01]  /*0cc0*/  IADD3 R27, PT, PT, RZ, -R27, RZ ;  /* 0x8000001bff1b7210 */ /* 0x000fe20007ffe0ff */
[----:B------:R-:W-:Y:S01]  /*0cd0*/  IMAD R24, R24, 0x44, RZ ;  /* 0x0000004418187824 */ /* 0x000fe200078e02ff */
[----:B------:R-:W-:Y:S01]  /*0ce0*/  PRMT R48, R48, 0x9910, RZ ;  /* 0x0000991030307816 */ /* 0x000fe200000000ff */
[----:B------:R-:W-:Y:S01]  /*0cf0*/  IMAD.MOV R28, RZ, RZ, -R28 ;  /* 0x000000ffff1c7224 */ /* 0x000fe200078e0a1c */
[----:B------:R-:W-:Y:S01]  /*0d00*/  PRMT R53, R27, 0x7710, RZ ;  /* 0x000077101b357816 */ /* 0x000fe200000000ff */
[----:B------:R-:W-:Y:S01]  /*0d10*/  IMAD.MOV R21, RZ, RZ, -R21 ;  /* 0x000000ffff157224 */ /* 0x000fe200078e0a15 */
[----:B------:R-:W-:Y:S01]  /*0d20*/  IADD3 R24, PT, PT, RZ, -R24, RZ ;  /* 0x80000018ff187210 */ /* 0x000fe20007ffe0ff */
[----:B------:R-:W-:Y:S01]  /*0d30*/  IMAD R29, R29, 0x3c4, RZ ;  /* 0x000003c41d1d7824 */ /* 0x000fe200078e02ff */
[----:B------:R-:W-:Y:S01]  /*0d40*/  PRMT R31, R28, 0x7710, RZ ;  /* 0x000077101c1f7816 */ /* 0x000fe200000000ff */
[----:B------:R-:W-:Y:S01]  /*0d50*/  IMAD.IADD R53, R26, 0x1, R53 ;  /* 0x000000011a357824 */ /* 0x000fe200078e0235 */
[----:B------:R-:W-:-:S02]  /*0d60*/  PRMT R21, R21, 0x7710, RZ ;  /* 0x0000771015157816 */ /* 0x000fc400000000ff */
[----:B------:R-:W-:Y:S01]  /*0d70*/  PRMT R27, R24, 0x7710, RZ ;  /* 0x00007710181b7816 */ /* 0x000fe200000000ff */
[----:B------:R-:W-:Y:S01]  /*0d80*/  IMAD.IADD R24, R26, 0x1, R31 ;  /* 0x000000011a187824 */ /* 0x000fe200078e021f */
[----:B------:R-:W-:Y:S02]  /*0d90*/  LOP3.LUT R26, R49, 0xffff, RZ, 0xc0, !PT ;  /* 0x0000ffff311a7812 */ /* 0x000fe400078ec0ff */
[----:B------:R-:W-:Y:S01]  /*0da0*/  IADD3 R52, PT, PT, R52, R21, RZ ;  /* 0x0000001534347210 */ /* 0x000fe20007ffe0ff */
[----:B------:R-:W-:Y:S01]  /*0db0*/  IMAD.IADD R46, R46, 0x1, R27 ;  /* 0x000000012e2e7824 */ /* 0x000fe200078e021b */
[----:B------:R-:W-:Y:S01]  /*0dc0*/  SHF.R.U32.HI R21, RZ, 0x10, R29 ;  /* 0x00000010ff157819 */ /* 0x000fe2000001161d */
[----:B------:R-:W-:Y:S01]  /*0dd0*/  IMAD R26, R26, 0x3c4, RZ ;  /* 0x000003c41a1a7824 */ /* 0x000fe200078e02ff */
[----:B------:R-:W-:Y:S02]  /*0de0*/  LOP3.LUT R27, R51, 0xffff, RZ, 0xc0, !PT ;  /* 0x0000ffff331b7812 */ /* 0x000fe400078ec0ff */
[----:B------:R-:W-:-:S02]  /*0df0*/  LOP3.LUT R28, R45, 0xffff, RZ, 0xc0, !PT ;  /* 0x0000ffff2d1c7812 */ /* 0x000fc400078ec0ff */
[----:B------:R-:W-:Y:S01]  /*0e00*/  PRMT R21, R21, 0x9910, RZ ;  /* 0x0000991015157816 */ /* 0x000fe200000000ff */
[----:B------:R-:W-:Y:S01]  /*0e10*/  IMAD R27, R27, 0x3c4, RZ ;  /* 0x000003c41b1b7824 */ /* 0x000fe200078e02ff */
[----:B------:R-:W-:Y:S01]  /*0e20*/  LOP3.LUT R29, R43, 0xffff, RZ, 0xc0, !PT ;  /* 0x0000ffff2b1d7812 */ /* 0x000fe200078ec0ff */
[----:B------:R-:W-:Y:S01]  /*0e30*/  IMAD R28, R28, 0x3c4, RZ ;  /* 0x000003c41c1c7824 */ /* 0x000fe200078e02ff */
[----:B------:R-:W-:Y:S01]  /*0e40*/  SHF.R.U32.HI R26, RZ, 0x10, R26 ;  /* 0x00000010ff1a7819 */ /* 0x000fe2000001161a */
[----:B------:R-:W-:Y:S01]  /*0e50*/  IMAD R21, R21, 0x44, RZ ;  /* 0x0000004415157824 */ /* 0x000fe200078e02ff */
[----:B------:R-:W-:Y:S01]  /*0e60*/  SHF.R.U32.HI R27, RZ, 0x10, R27 ;  /* 0x00000010ff1b7819 */ /* 0x000fe2000001161b */
[----:B------:R-:W-:Y:S01]  /*0e70*/  IMAD R29, R29, 0x3c4, RZ ;  /* 0x000003c41d1d7824 */ /* 0x000fe200078e02ff */
[----:B------:R-:W-:Y:S02]  /*0e80*/  PRMT R30, R26, 0x9910, RZ ;  /* 0x000099101a1e7816 */ /* 0x000fe400000000ff */
[----:B------:R-:W-:-:S02]  /*0e90*/  SHF.R.U32.HI R26, RZ, 0x10, R28 ;  /* 0x00000010ff1a7819 */ /* 0x000fc4000001161c */
[----:B------:R-:W-:Y:S02]  /*0ea0*/  IADD3 R28, PT, PT, RZ, -R21, RZ ;  /* 0x80000015ff1c7210 */ /* 0x000fe40007ffe0ff */
[----:B------:R-:W-:Y:S01]  /*0eb0*/  SHF.R.U32.HI R21, RZ, 0x10, R29 ;  /* 0x00000010ff157819 */ /* 0x000fe2000001161d */
[----:B------:R-:W-:Y:S01]  /*0ec0*/  IMAD.MOV.U32 R29, RZ, RZ, R30 ;  /* 0x000000ffff1d7224 */ /* 0x000fe200078e001e */
[----:B------:R-:W-:Y:S02]  /*0ed0*/  PRMT R27, R27, 0x9910, RZ ;  /* 0x000099101b1b7816 */ /* 0x000fe400000000ff */
[----:B------:R-:W-:Y:S02]  /*0ee0*/  PRMT R30, R26, 0x9910, RZ ;  /* 0x000099101a1e7816 */ /* 0x000fe400000000ff */
[----:B------:R-:W-:Y:S02]  /*0ef0*/  PRMT R28, R28, 0x7710, RZ ;  /* 0x000077101c1c7816 */ /* 0x000fe400000000ff */
[----:B------:R-:W-:Y:S01]  /*0f00*/  PRMT R31, R21, 0x9910, RZ ;  /* 0x00009910151f7816 */ /* 0x000fe200000000ff */
[----:B------:R-:W-:Y:S01]  /*0f10*/  IMAD R21, R29, 0x44, RZ ;  /* 0x000000441d157824 */ /* 0x000fe200078e02ff */
[----:B------:R-:W-:Y:S01]  /*0f20*/  MOV R26, R27 ;  /* 0x0000001b001a7202 */ /* 0x000fe20000000f00 */
[----:B------:R-:W-:Y:S01]  /*0f30*/  IMAD.MOV.U32 R27, RZ, RZ, R30 ;  /* 0x000000ffff1b7224 */ /* 0x000fe200078e001e */
[----:B------:R-:W-:Y:S01]  /*0f40*/  PRMT R46, R46, 0x9910, RZ ;  /* 0x000099102e2e7816 */ /* 0x000fe200000000ff */
[----:B------:R-:W-:Y:S01]  /*0f50*/  IMAD.IADD R47, R47, 0x1, R28 ;  /* 0x000000012f2f7824 */ /* 0x000fe200078e021c */
[----:B------:R-:W-:Y:S01]  /*0f60*/  IADD3 R28, PT, PT, RZ, -R21, RZ ;  /* 0x80000015ff1c7210 */ /* 0x000fe20007ffe0ff */
[----:B------:R-:W-:Y:S01]  /*0f70*/  IMAD.MOV.U32 R29, RZ, RZ, R31 ;  /* 0x000000ffff1d7224 */ /* 0x000fe200078e001f */
[----:B------:R-:W-:Y:S01]  /*0f80*/  LOP3.LUT R109, R25, 0xffff, RZ, 0xc0, !PT ;  /* 0x0000ffff196d7812 */ /* 0x000fe200078ec0ff */
[----:B------:R-:W-:Y:S01]  /*0f90*/  IMAD R21, R26, 0x44, RZ ;  /* 0x000000441a157824 */ /* 0x000fe200078e02ff */
[----:B------:R-:W-:Y:S01]  /*0fa0*/  PRMT R28, R28, 0x7710, RZ ;  /* 0x000077101c1c7816 */ /* 0x000fe200000000ff */
[----:B------:R-:W-:Y:S01]  /*0fb0*/  IMAD R26, R27, 0x44, RZ ;  /* 0x000000441b1a7824 */ /* 0x000fe200078e02ff */
[----:B------:R-:W-:Y:S01]  /*0fc0*/  LOP3.LUT R22, R22, 0xffff, RZ, 0xc0, !PT ;  /* 0x0000ffff16167812 */ /* 0x000fe200078ec0ff */
[----:B------:R-:W-:Y:S01]  /*0fd0*/  IMAD R27, R29, 0x44, RZ ;  /* 0x000000441d1b7824 */ /* 0x000fe200078e02ff */
[----:B------:R-:W-:Y:S01]  /*0fe0*/  LOP3.LUT R29, R44, 0xffff, RZ, 0xc0, !PT ;  /* 0x0000ffff2c1d7812 */ /* 0x000fe200078ec0ff */
[----:B------:R-:W-:Y:S01]  /*0ff0*/  IMAD.MOV R21, RZ, RZ, -R21 ;  /* 0x000000ffff157224 */ /* 0x000fe200078e0a15 */
[----:B------:R-:W-:Y:S01]  /*1000*/  IADD3 R49, PT, PT, R49, R28, RZ ;  /* 0x0000001c31317210 */ /* 0x000fe20007ffe0ff */
[----:B------:R-:W-:Y:S01]  /*1010*/  IMAD.MOV R27, RZ, RZ, -R27 ;  /* 0x000000ffff1b7224 */ /* 0x000fe200078e0a1b */
[----:B------:R-:W-:Y:S01]  /*1020*/  LOP3.LUT R24, R24, 0xffff, RZ, 0xc0, !PT ;  /* 0x0000ffff18187812 */ /* 0x000fe200078ec0ff */
[----:B------:R-:W-:Y:S01]  /*1030*/  IMAD.MOV R28, RZ, RZ, -R26 ;  /* 0x000000ffff1c7224 */ /* 0x000fe200078e0a1a */
[----:B------:R-:W-:Y:S01]  /*1040*/  PRMT R26, R21, 0x7710, RZ ;  /* 0x00007710151a7816 */ /* 0x000fe200000000ff */
[----:B------:R-:W-:Y:S01]  /*1050*/  IMAD R21, R29, 0x3c4, RZ ;  /* 0x000003c41d157824 */ /* 0x000fe200078e02ff */
[----:B------:R-:W-:Y:S01]  /*1060*/  PRMT R30, R27, 0x7710, RZ ;  /* 0x000077101b1e7816 */ /* 0x000fe200000000ff */
[----:B------:R-:W-:Y:S01]  /*1070*/  VIADD R31, R0, 0x20 ;  /* 0x00000020001f7836 */ /* 0x000fe20000000000 */
[----:B------:R-:W-:-:S02]  /*1080*/  IADD3 R51, PT, PT, R51, R26, RZ ;  /* 0x0000001a33337210 */ /* 0x000fc40007ffe0ff */
[----:B------:R-:W-:Y:S02]  /*1090*/  LOP3.LUT R26, R39, 0xffff, RZ, 0xc0, !PT ;  /* 0x0000ffff271a7812 */ /* 0x000fe400078ec0ff */
[----:B------:R-:W-:Y:S01]  /*10a0*/  IADD3 R43, PT, PT, R43, R30, RZ ;  /* 0x0000001e2b2b7210 */ /* 0x000fe20007ffe0ff */
[----:B------:R-:W-:Y:S01]  /*10b0*/  VIADD R30, R0, 0x28 ;  /* 0x00000028001e7836 */ /* 0x000fe20000000000 */
[----:B------:R-:W-:Y:S01]  /*10c0*/  SHF.R.U32.HI R21, RZ, 0x10, R21 ;  /* 0x00000010ff157819 */ /* 0x000fe20000011615 */
[----:B------:R-:W-:Y:S01]  /*10d0*/  IMAD R26, R26, 0x3c4, RZ ;  /* 0x000003c41a1a7824 */ /* 0x000fe200078e02ff */
[----:B------:R-:W-:Y:S02]  /*10e0*/  PRMT R28, R28, 0x7710, RZ ;  /* 0x000077101c1c7816 */ /* 0x000fe400000000ff */
[----:B------:R-:W-:Y:S02]  /*10f0*/  PRMT R21, R21, 0x9910, RZ ;  /* 0x0000991015157816 */ /* 0x000fe400000000ff */
[----:B------:R-:W-:Y:S01]  /*1100*/  LOP3.LUT R27, R30, 0xffff, RZ, 0xc0, !PT ;  /* 0x0000ffff1e1b7812 */ /* 0x000fe200078ec0ff */
[----:B------:R-:W-:Y:S01]  /*1110*/  IMAD.IADD R45, R45, 0x1, R28 ;  /* 0x000000012d2d7824 */ /* 0x000fe200078e021c */
[----:B------:R-:W-:Y:S01]  /*1120*/  IADD3 R29, PT, PT, R0, 0x18, RZ ;  /* 0x00000018001d7810 */ /* 0x000fe20007ffe0ff */
[----:B------:R-:W-:Y:S01]  /*1130*/  IMAD R21, R21, 0x44, RZ ;  /* 0x0000004415157824 */ /* 0x000fe200078e02ff */
[----:B------:R-:W-:Y:S01]  /*1140*/  LOP3.LUT R28, R31, 0xffff, RZ, 0xc0, !PT ;  /* 0x0000ffff1f1c7812 */ /* 0x000fe200078ec0ff */
[----:B------:R-:W-:Y:S01]  /*1150*/  IMAD R27, R27, 0x3c4, RZ ;  /* 0x000003c41b1b7824 */ /* 0x000fe200078e02ff */
[----:B------:R-:W-:Y:S01]  /*1160*/  SHF.R.U32.HI R26, RZ, 0x10, R26 ;  /* 0x00000010ff1a7819 */ /* 0x000fe2000001161a */
[----:B------:R-:W-:Y:S01]  /*1170*/  IMAD.MOV R33, RZ, RZ, -R21 ;  /* 0x000000ffff217224 */ /* 0x000fe200078e0a15 */
[----:B------:R-:W-:Y:S01]  /*1180*/  LOP3.LUT R32, R29, 0xffff, RZ, 0xc0, !PT ;  /* 0x0000ffff1d207812 */ /* 0x000fe200078ec0ff */
[----:B------:R-:W-:Y:S01]  /*1190*/  IMAD R28, R28, 0x3c4, RZ ;  /* 0x000003c41c1c7824 */ /* 0x000fe200078e02ff */
[----:B------:R-:W-:-:S02]  /*11a0*/  PRMT R34, R26, 0x9910, RZ ;  /* 0x000099101a227816 */ /* 0x000fc400000000ff */
[----:B------:R-:W-:Y:S01]  /*11b0*/  SHF.R.U32.HI R26, RZ, 0x10, R27 ;  /* 0x00000010ff1a7819 */ /* 0x000fe2000001161b */
[----:B------:R-:W-:Y:S01]  /*11c0*/  IMAD R32, R32, 0x3c4, RZ ;  /* 0x000003c420207824 */ /* 0x000fe200078e02ff */
[----:B------:R-:W-:Y:S01]  /*11d0*/  SHF.R.U32.HI R27, RZ, 0x10, R28 ;  /* 0x00000010ff1b7819 */ /* 0x000fe2000001161c */
[----:B------:R-:W-:Y:S01]  /*11e0*/  IMAD.MOV.U32 R21, RZ, RZ, R34 ;  /* 0x000000ffff157224 */ /* 0x000fe200078e0022 */
[----:B------:R-:W-:Y:S02]  /*11f0*/  PRMT R28, R26, 0x9910, RZ ;  /* 0x000099101a1c7816 */ /* 0x000fe400000000ff */
[----:B------:R-:W-:Y:S01]  /*1200*/  PRMT R33, R33, 0x7710, RZ ;  /* 0x0000771021217816 */ /* 0x000fe200000000ff */
[----:B------:R-:W-:Y:S01]  /*1210*/  IMAD R21, R21, 0x44, RZ ;  /* 0x0000004415157824 */ /* 0x000fe200078e02ff */
[----:B------:R-:W-:Y:S02]  /*1220*/  SHF.R.U32.HI R26, RZ, 0x10, R32 ;  /* 0x00000010ff1a7819 */ /* 0x000fe40000011620 */
[----:B------:R-:W-:-:S02]  /*1230*/  IADD3 R44, PT, PT, R44, R33, RZ ;  /* 0x000000212c2c7210 */ /* 0x000fc40007ffe0ff */
[----:B------:R-:W-:Y:S01]  /*1240*/  PRMT R32, R27, 0x9910, RZ ;  /* 0x000099101b207816 */ /* 0x000fe200000000ff */
[----:B------:R-:W-:Y:S01]  /*1250*/  VIADD R27, R0, 0x8 ;  /* 0x00000008001b7836 */ /* 0x000fe20000000000 */
[----:B------:R-:W-:Y:S01]  /*1260*/  PRMT R33, R26, 0x9910, RZ ;  /* 0x000099101a217816 */ /* 0x000fe200000000ff */
[----:B------:R-:W-:Y:S01]  /*1270*/  IMAD.MOV R26, RZ, RZ, -R21 ;  /* 0x000000ffff1a7224 */ /* 0x000fe200078e0a15 */
[----:B------:R-:W-:Y:S01]  /*1280*/  PRMT R45, R45, 0x9910, RZ ;  /* 0x000099102d2d7816 */ /* 0x000fe200000000ff */
[----:B------:R-:W-:Y:S01]  /*1290*/  IMAD R21, R28, 0x44, RZ ;  /* 0x000000441c157824 */ /* 0x000fe200078e02ff */
[----:B------:R-:W-:Y:S01]  /*12a0*/  MOV R28, R32 ;  /* 0x00000020001c7202 */ /* 0x000fe20000000f00 */
[----:B------:R-:W-:Y:S01]  /*12b0*/  IMAD.MOV.U32 R32, RZ, RZ, R33 ;  /* 0x000000ffff207224 */ /* 0x000fe200078e0021 */
[----:B------:R-:W-:Y:S01]  /*12c0*/  PRMT R26, R26, 0x7710, RZ ;  /* 0x000077101a1a7816 */ /* 0x000fe200000000ff */
[----:B------:R-:W-:Y:S01]  /*12d0*/  IMAD.MOV R33, RZ, RZ, -R21 ;  /* 0x000000ffff217224 */ /* 0x000fe200078e0a15 */
[----:B------:R-:W-:Y:S01]  /*12e0*/  LOP3.LUT R34, R27, 0xffff, RZ, 0xc0, !PT ;  /* 0x0000ffff1b227812 */ /* 0x000fe200078ec0ff */
[----:B------:R-:W-:Y:S01]  /*12f0*/  IMAD R21, R28, 0x44, RZ ;  /* 0x000000441c157824 */ /* 0x000fe200078e02ff */
[----:B------:R-:W-:Y:S01]  /*1300*/  IADD3 R39, PT, PT, R39, R26, RZ ;  /* 0x0000001a27277210 */ /* 0x000fe20007ffe0ff */
[----:B------:R-:W-:Y:S01]  /*1310*/  IMAD R26, R32, 0x44, RZ ;  /* 0x00000044201a7824 */ /* 0x000fe200078e02ff */
[----:B------:R-:W-:Y:S01]  /*1320*/  PRMT R33, R33, 0x7710, RZ ;  /* 0x0000771021217816 */ /* 0x000fe200000000ff */
[----:B------:R-:W-:Y:S01]  /*1330*/  IMAD R28, R34, 0x3c4, RZ ;  /* 0x000003c4221c7824 */ /* 0x000fe200078e02ff */
[----:B------:R-:W-:Y:S01]  /*1340*/  LEA R96, R96, UR6, 0x2 ;  /* 0x0000000660607c11 */ /* 0x000fe2000f8e10ff */
[----:B------:R-:W-:-:S02]  /*1350*/  IMAD R34, R34, 0xf10, RZ ;  /* 0x00000f1022227824 */ /* 0x000fc400078e02ff */
[----:B------:R-:W-:Y:S01]  /*1360*/  IMAD.IADD R30, R30, 0x1, R33 ;  /* 0x000000011e1e7824 */ /* 0x000fe200078e0221 */
[----:B------:R-:W-:Y:S01]  /*1370*/  IADD3 R33, PT, PT, RZ, -R26, RZ ;  /* 0x8000001aff217210 */ /* 0x000fe20007ffe0ff */
[----:B------:R-:W-:Y:S01]  /*1380*/  IMAD.MOV R32, RZ, RZ, -R21 ;  /* 0x000000ffff207224 */ /* 0x000fe200078e0a15 */
[----:B------:R-:W-:Y:S02]  /*1390*/  SHF.R.U32.HI R26, RZ, 0x10, R34 ;  /* 0x00000010ff1a7819 */ /* 0x000fe40000011622 */
[----:B------:R-:W-:Y:S02]  /*13a0*/  SHF.R.U32.HI R21, RZ, 0x10, R28 ;  /* 0x00000010ff157819 */ /* 0x000fe4000001161c */
[----:B------:R-:W-:Y:S02]  /*13b0*/  PRMT R26, R26, 0x9910, RZ ;  /* 0x000099101a1a7816 */ /* 0x000fe400000000ff */
[----:B------:R-:W-:Y:S02]  /*13c0*/  PRMT R21, R21, 0x9910, RZ ;  /* 0x0000991015157816 */ /* 0x000fe400000000ff */
[----:B------:R-:W-:Y:S01]  /*13d0*/  PRMT R28, R32, 0x7710, RZ ;  /* 0x00007710201c7816 */ /* 0x000fe200000000ff */
[----:B------:R-:W-:Y:S01]  /*13e0*/  IMAD R26, R26, 0x11, RZ ;  /* 0x000000111a1a7824 */ /* 0x000fe200078e02ff */
[----:B------:R-:W-:Y:S01]  /*13f0*/  PRMT R32, R33, 0x7710, RZ ;  /* 0x0000771021207816 */ /* 0x000fe200000000ff */
[----:B------:R-:W-:Y:S01]  /*1400*/  IMAD R21, R21, 0x44, RZ ;  /* 0x0000004415157824 */ /* 0x000fe200078e02ff */
[----:B------:R-:W-:Y:S01]  /*1410*/  IADD3 R33, PT, PT, R0, 0x9, RZ ;  /* 0x0000000900217810 */ /* 0x000fe20007ffe0ff */
[----:B------:R-:W-:Y:S01]  /*1420*/  IMAD.MOV R36, RZ, RZ, -R26 ;  /* 0x000000ffff247224 */ /* 0x000fe200078e0a1a */
[----:B------:R-:W-:Y:S01]  /*1430*/  LOP3.LUT R34, R37, 0xffff, RZ, 0xc0, !PT ;  /* 0x0000ffff25227812 */ /* 0x000fe200078ec0ff */
[----:B------:R-:W-:Y:S01]  /*1440*/  IMAD.IADD R29, R29, 0x1, R32 ;  /* 0x000000011d1d7824 */ /* 0x000fe200078e0220 */
[----:B------:R-:W-:Y:S01]  /*1450*/  LOP3.LUT R32, R33, 0xffff, RZ, 0xc0, !PT ;  /* 0x0000ffff21207812 */ /* 0x000fe200078ec0ff */
[----:B------:R-:W-:Y:S01]  /*1460*/  IMAD.MOV R21, RZ, RZ, -R21 ;  /* 0x000000ffff157224 */ /* 0x000fe200078e0a15 */
[----:B------:R-:W-:Y:S01]  /*1470*/  PRMT R36, R36, 0x7710, RZ ;  /* 0x0000771024247816 */ /* 0x000fe200000000ff */
[----:B------:R-:W-:Y:S01]  /*1480*/  IMAD R34, R34, 0xf10, RZ ;  /* 0x00000f1022227824 */ /* 0x000fe200078e02ff */
[----:B------:R-:W-:Y:S01]  /*1490*/  PRMT R30, R30, 0x9910, RZ ;  /* 0x000099101e1e7816 */ /* 0x000fe200000000ff */
[----:B------:R-:W-:Y:S01]  /*14a0*/  IMAD R26, R32, 0xf10, RZ ;  /* 0x00000f10201a7824 */ /* 0x000fe200078e02ff */
[----:B------:R-:W-:Y:S01]  /*14b0*/  PRMT R32, R21, 0x7710, RZ ;  /* 0x0000771015207816 */ /* 0x000fe200000000ff */
[----:B------:R-:W-:-:S02]  /*14c0*/  IMAD.IADD R21, R27, 0x1, R36 ;  /* 0x000000011b157824 */ /* 0x000fc400078e0224 */
[----:B------:R-:W-:Y:S01]  /*14d0*/  IMAD.IADD R31, R31, 0x1, R28 ;  /* 0x000000011f1f7824 */ /* 0x000fe200078e021c */
[----:B------:R-:W-:Y:S01]  /*14e0*/  IADD3 R32, PT, PT, R27, R32, RZ ;  /* 0x000000201b207210 */ /* 0x000fe20007ffe0ff */
[C---:B------:R-:W-:Y:S01]  /*14f0*/  VIADD R36, R0.reuse, 0xb ;  /* 0x0000000b00247836 */ /* 0x040fe20000000000 */
[----:B------:R-:W-:Y:S02]  /*1500*/  SHF.R.U32.HI R27, RZ, 0x10, R34 ;  /* 0x00000010ff1b7819 */ /* 0x000fe40000011622 */
[----:B------:R-:W-:Y:S02]  /*1510*/  IADD3 R28, PT, PT, R0, 0x2, RZ ;  /* 0x00000002001c7810 */ /* 0x000fe40007ffe0ff */
[----:B------:R-:W-:Y:S02]  /*1520*/  SHF.R.U32.HI R26, RZ, 0x10, R26 ;  /* 0x00000010ff1a7819 */ /* 0x000fe4000001161a */
[----:B------:R-:W-:Y:S02]  /*1530*/  PRMT R38, R27, 0x9910, RZ ;  /* 0x000099101b267816 */ /* 0x000fe400000000ff */
[----:B------:R-:W-:-:S02]  /*1540*/  LOP3.LUT R34, R28, 0xffff, RZ, 0xc0, !PT ;  /* 0x0000ffff1c227812 */ /* 0x000fc400078ec0ff */
[----:B------:R-:W-:Y:S02]  /*1550*/  PRMT R26, R26, 0x9910, RZ ;  /* 0x000099101a1a7816 */ /* 0x000fe400000000ff */
[----:B------:R-:W-:Y:S01]  /*1560*/  SHF.R.U32.HI R27, RZ, 0x10, R35 ;  /* 0x00000010ff1b7819 */ /* 0x000fe20000011623 */
[----:B------:R-:W-:Y:S01]  /*1570*/  IMAD R34, R34, 0xf10, RZ ;  /* 0x00000f1022227824 */ /* 0x000fe200078e02ff */
[----:B------:R-:W-:Y:S01]  /*1580*/  MOV R35, R38 ;  /* 0x0000002600237202 */ /* 0x000fe20000000f00 */
[----:B------:R-:W-:Y:S01]  /*1590*/  IMAD R26, R26, 0x11, RZ ;  /* 0x000000111a1a7824 */ /* 0x000fe200078e02ff */
[----:B------:R-:W-:Y:S02]  /*15a0*/  LOP3.LUT R38, R36, 0xffff, RZ, 0xc0, !PT ;  /* 0x0000ffff24267812 */ /* 0x000fe400078ec0ff */
[----:B------:R-:W-:Y:S01]  /*15b0*/  PRMT R42, R27, 0x9910, RZ ;  /* 0x000099101b2a7816 */ /* 0x000fe200000000ff */
[----:B------:R-:W-:Y:S01]  /*15c0*/  IMAD R27, R35, 0x11, RZ ;  /* 0x00000011231b7824 */ /* 0x000fe200078e02ff */
[----:B------:R-:W-:Y:S01]  /*15d0*/  SHF.R.U32.HI R34, RZ, 0x10, R34 ;  /* 0x00000010ff227819 */ /* 0x000fe20000011622 */
[----:B------:R-:W-:Y:S01]  /*15e0*/  IMAD.MOV R41, RZ, RZ, -R26 ;  /* 0x000000ffff297224 */ /* 0x000fe200078e0a1a */
[----:B------:R-:W-:Y:S01]  /*15f0*/  PRMT R31, R31, 0x9910, RZ ;  /* 0x000099101f1f7816 */ /* 0x000fe200000000ff */
[----:B------:R-:W-:Y:S01]  /*1600*/  IMAD R35, R38, 0xf10, RZ ;  /* 0x00000f1026237824 */ /* 0x000fe200078e02ff */
[----:B------:R-:W-:Y:S01]  /*1610*/  IADD3 R38, PT, PT, RZ, -R27, RZ ;  /* 0x8000001bff267210 */ /* 0x000fe20007ffe0ff */
[----:B------:R-:W-:Y:S01]  /*1620*/  IMAD.MOV.U32 R26, RZ, RZ, R42 ;  /* 0x000000ffff1a7224 */ /* 0x000fe200078e002a */
[----:B------:R-:W-:-:S02]  /*1630*/  PRMT R54, R34, 0x9910, RZ ;  /* 0x0000991022367816 */ /* 0x000fc400000000ff */
[----:B------:R-:W-:Y:S01]  /*1640*/  PRMT R34, R41, 0x7710, RZ ;  /* 0x0000771029227816 */ /* 0x000fe200000000ff */
[----:B------:R-:W-:Y:S01]  /*1650*/  IMAD R26, R26, 0x11, RZ ;  /* 0x000000111a1a7824 */ /* 0x000fe200078e02ff */
[----:B------:R-:W-:Y:S01]  /*1660*/  PRMT R38, R38, 0x7710, RZ ;  /* 0x0000771026267816 */ /* 0x000fe200000000ff */
[----:B------:R-:W-:Y:S01]  /*1670*/  IMAD.MOV.U32 R27, RZ, RZ, R54 ;  /* 0x000000ffff1b7224 */ /* 0x000fe200078e0036 */
[----:B------:R-:W-:Y:S01]  /*1680*/  PRMT R32, R32, 0x9910, RZ ;  /* 0x0000991020207816 */ /* 0x000fe200000000ff */
[----:B------:R-:W-:Y:S01]  /*1690*/  IMAD.IADD R33, R33, 0x1, R34 ;  /* 0x0000000121217824 */ /* 0x000fe200078e0222 */
[----:B------:R-:W-:Y:S01]  /*16a0*/  SHF.R.U32.HI R34, RZ, 0x10, R35 ;  /* 0x00000010ff227819 */ /* 0x000fe20000011623 */
[----:B------:R-:W-:Y:S01]  /*16b0*/  IMAD.IADD R37, R37, 0x1, R38 ;  /* 0x0000000125257824 */ /* 0x000fe200078e0226 */
[----:B------:R-:W-:Y:S01]  /*16c0*/  IADD3 R26, PT, PT, RZ, -R26, RZ ;  /* 0x8000001aff1a7210 */ /* 0x000fe20007ffe0ff */
[----:B------:R-:W-:Y:S01]  /*16d0*/  IMAD R27, R27, 0x11, RZ ;  /* 0x000000111b1b7824 */ /* 0x000fe200078e02ff */
[----:B------:R-:W-:Y:S01]  /*16e0*/  PRMT R34, R34, 0x9910, RZ ;  /* 0x0000991022227816 */ /* 0x000fe200000000ff */
[----:B------:R-:W-:Y:S01]  /*16f0*/  VIADD R38, R0, 0x3 ;  /* 0x0000000300267836 */ /* 0x000fe20000000000 */
[----:B------:R-:W-:Y:S01]  /*1700*/  PRMT R35, R26, 0x7710, RZ ;  /* 0x000077101a237816 */ /* 0x000fe200000000ff */
[----:B------:R-:W-:Y:S01]  /*1710*/  IMAD R32, R32, 0x79, RZ ;  /* 0x0000007920207824 */ /* 0x000fe200078e02ff */
[----:B------:R-:W-:Y:S01]  /*1720*/  IADD3 R27, PT, PT, RZ, -R27, RZ ;  /* 0x8000001bff1b7210 */ /* 0x000fe20007ffe0ff */
[----:B------:R-:W-:Y:S01]  /*1730*/  IMAD.MOV.U32 R26, RZ, RZ, R34 ;  /* 0x000000ffff1a7224 */ /* 0x000fe200078e0022 */
[----:B------:R-:W-:Y:S01]  /*1740*/  LOP3.LUT R41, R38, 0xffff, RZ, 0xc0, !PT ;  /* 0x0000ffff26297812 */ /* 0x000fe200078ec0ff */
[----:B------:R-:W-:Y:S01]  /*1750*/  IMAD.IADD R40, R40, 0x1, R35 ;  /* 0x0000000128287824 */ /* 0x000fe200078e0223 */
[----:B------:R-:W-:Y:S01]  /*1760*/  PRMT R27, R27, 0x7710, RZ ;  /* 0x000077101b1b7816 */ /* 0x000fe200000000ff */
[----:B------:R-:W-:Y:S01]  /*1770*/  IMAD R26, R26, 0x11, RZ ;  /* 0x000000111a1a7824 */ /* 0x000fe200078e02ff */
[----:B------:R-:W-:Y:S01]  /*1780*/  IADD3 R34, PT, PT, R0, 0xd, RZ ;  /* 0x0000000d00227810 */ /* 0x000fe20007ffe0ff */
[----:B------:R-:W-:Y:S01]  /*1790*/  IMAD R41, R41, 0xf10, RZ ;  /* 0x00000f1029297824 */ /* 0x000fe200078e02ff */
[----:B------:R-:W-:Y:S01]  /*17a0*/  LOP3.LUT R32, R32, 0xffff, RZ, 0xc0, !PT ;  /* 0x0000ffff20207812 */ /* 0x000fe200078ec0ff */
[----:B------:R-:W-:Y:S01]  /*17b0*/  IMAD.IADD R28, R28, 0x1, R27 ;  /* 0x000000011c1c7824 */ /* 0x000fe200078e021b */
[----:B------:R-:W-:Y:S01]  /*17c0*/  LOP3.LUT R42, R34, 0xffff, RZ, 0xc0, !PT ;  /* 0x0000ffff222a7812 */ /* 0x000fe200078ec0ff */
[C---:B------:R-:W-:Y:S01]  /*17d0*/  VIADD R35, R0.reuse, 0x5 ;  /* 0x0000000500237836 */ /* 0x040fe20000000000 */
[----:B------:R-:W-:Y:S01]  /*17e0*/  SHF.R.U32.HI R27, RZ, 0x10, R41 ;  /* 0x00000010ff1b7819 */ /* 0x000fe20000011629 */
[----:B------:R-:W-:Y:S01]  /*17f0*/  VIADD R41, R0, 0xe ;  /* 0x0000000e00297836 */ /* 0x000fe20000000000 */
[----:B------:R-:W-:Y:S01]  /*1800*/  IADD3 R26, PT, PT, RZ, -R26, RZ ;  /* 0x8000001aff1a7210 */ /* 0x000fe20007ffe0ff */
[----:B------:R-:W-:Y:S01]  /*1810*/  IMAD R42, R42, 0xf10, RZ ;  /* 0x00000f102a2a7824 */ /* 0x000fe200078e02ff */
[----:B------:R-:W-:-:S02]  /*1820*/  PRMT R55, R27, 0x9910, RZ ;  /* 0x000099101b377816 */ /* 0x000fc400000000ff */
[----:B------:R-:W-:Y:S02]  /*1830*/  PRMT R27, R26, 0x7710, RZ ;  /* 0x000077101a1b7816 */ /* 0x000fe400000000ff */
[----:B------:R-:W-:Y:S01]  /*1840*/  LOP3.LUT R54, R35, 0xffff, RZ, 0xc0, !PT ;  /* 0x0000ffff23367812 */ /* 0x000fe200078ec0ff */
[----:B------:R-:W-:Y:S01]  /*1850*/  IMAD.MOV.U32 R26, RZ, RZ, R55 ;  /* 0x000000ffff1a7224 */ /* 0x000fe200078e0037 */
[----:B------:R-:W-:Y:S02]  /*1860*/  IADD3 R36, PT, PT, R36, R27, RZ ;  /* 0x0000001b24247210 */ /* 0x000fe40007ffe0ff */
[----:B------:R-:W-:Y:S01]  /*1870*/  LOP3.LUT R56, R41, 0xffff, RZ, 0xc0, !PT ;  /* 0x0000ffff29387812 */ /* 0x000fe200078ec0ff */
[----:B------:R-:W-:Y:S01]  /*1880*/  IMAD R55, R54, 0xf10, RZ ;  /* 0x00000f1036377824 */ /* 0x000fe200078e02ff */
[----:B------:R-:W-:Y:S01]  /*1890*/  SHF.R.U32.HI R27, RZ, 0x10, R42 ;  /* 0x00000010ff1b7819 */ /* 0x000fe2000001162a */
[----:B------:R-:W-:Y:S01]  /*18a0*/  IMAD R26, R26, 0x11, RZ ;  /* 0x000000111a1a7824 */ /* 0x000fe200078e02ff */
[----:B------:R-:W-:Y:S01]  /*18b0*/  LOP3.LUT R33, R33, 0xffff, RZ, 0xc0, !PT ;  /* 0x0000ffff21217812 */ /* 0x000fe200078ec0ff */
[----:B------:R-:W-:Y:S01]  /*18c0*/  IMAD R42, R56, 0xf10, RZ ;  /* 0x00000f10382a7824 */ /* 0x000fe200078e02ff */
[----:B------:R-:W-:Y:S01]  /*18d0*/  PRMT R57, R27, 0x9910, RZ ;  /* 0x000099101b397816 */ /* 0x000fe200000000ff */
[----:B------:R-:W-:Y:S01]  /*18e0*/  VIADD R54, R0, 0x6 ;  /* 0x0000000600367836 */ /* 0x000fe20000000000 */
[----:B------:R-:W-:Y:S01]  /*18f0*/  SHF.R.U32.HI R27, RZ, 0x10, R55 ;  /* 0x00000010ff1b7819 */ /* 0x000fe20000011637 */
[----:B------:R-:W-:Y:S01]  /*1900*/  IMAD.MOV R56, RZ, RZ, -R26 ;  /* 0x000000ffff387224 */ /* 0x000fe200078e0a1a */
[----:B------:R-:W-:-:S02]  /*1910*/  MOV R26, R57 ;  /* 0x00000039001a7202 */ /* 0x000fc40000000f00 */
[----:B------:R-:W-:Y:S02]  /*1920*/  SHF.R.U32.HI R42, RZ, 0x10, R42 ;  /* 0x00000010ff2a7819 */ /* 0x000fe4000001162a */
[----:B------:R-:W-:Y:S01]  /*1930*/  PRMT R57, R27, 0x9910, RZ ;  /* 0x000099101b397816 */ /* 0x000fe200000000ff */
[----:B------:R-:W-:Y:S01]  /*1940*/  IMAD R26, R26, 0x11, RZ ;  /* 0x000000111a1a7824 */ /* 0x000fe200078e02ff */
[----:B------:R-:W-:Y:S02]  /*1950*/  LOP3.LUT R55, R54, 0xffff, RZ, 0xc0, !PT ;  /* 0x0000ffff36377812 */ /* 0x000fe400078ec0ff */
[----:B------:R-:W-:Y:S02]  /*1960*/  PRMT R27, R56, 0x7710, RZ ;  /* 0x00007710381b7816 */ /* 0x000fe400000000ff */
[----:B------:R-:W-:Y:S01]  /*1970*/  PRMT R58, R42, 0x9910, RZ ;  /* 0x000099102a3a7816 */ /* 0x000fe200000000ff */
[----:B------:R-:W-:Y:S01]  /*1980*/  IMAD.MOV.U32 R42, RZ, RZ, R57 ;  /* 0x000000ffff2a7224 */ /* 0x000fe200078e0039 */
[----:B------:R-:W-:Y:S01]  /*1990*/  LOP3.LUT R37, R37, 0xffff, RZ, 0xc0, !PT ;  /* 0x0000ffff25257812 */ /* 0x000fe200078ec0ff */
[----:B------:R-:W-:Y:S01]  /*19a0*/  IMAD R56, R55, 0xf10, RZ ;  /* 0x00000f1037387824 */ /* 0x000fe200078e02ff */
[----:B------:R-:W-:Y:S01]  /*19b0*/  LOP3.LUT R55, R0, 0xffff, RZ, 0xc0, !PT ;  /* 0x0000ffff00377812 */ /* 0x000fe200078ec0ff */
[----:B------:R-:W-:Y:S01]  /*19c0*/  IMAD.MOV R57, RZ, RZ, -R26 ;  /* 0x000000ffff397224 */ /* 0x000fe200078e0a1a */
[----:B------:R-:W-:Y:S01]  /*19d0*/  LOP3.LUT R40, R40, 0xffff, RZ, 0xc0, !PT ;  /* 0x0000ffff28287812 */ /* 0x000fe200078ec0ff */
[----:B------:R-:W-:Y:S01]  /*19e0*/  IMAD.IADD R38, R38, 0x1, R27 ;  /* 0x0000000126267824 */ /* 0x000fe200078e021b */
[----:B------:R-:W-:Y:S01]  /*19f0*/  MOV R27, R58 ;  /* 0x0000003a001b7202 */ /* 0x000fe20000000f00 */
[----:B------:R-:W-:Y:S01]  /*1a00*/  IMAD R26, R42, 0x11, RZ ;  /* 0x000000112a1a7824 */ /* 0x000fe200078e02ff */
[----:B------:R-:W-:-:S02]  /*1a10*/  SHF.R.U32.HI R42, RZ, 0x10, R56 ;  /* 0x00000010ff2a7819 */ /* 0x000fc40000011638 */
[----:B------:R-:W-:Y:S01]  /*1a20*/  PRMT R57, R57, 0x7710, RZ ;  /* 0x0000771039397816 */ /* 0x000fe200000000ff */
[----:B------:R-:W-:Y:S01]  /*1a30*/  IMAD.MOV R56, RZ, RZ, -R26 ;  /* 0x000000ffff387224 */ /* 0x000fe200078e0a1a */
[----:B------:R-:W-:Y:S01]  /*1a40*/  LOP3.LUT R28, R28, 0xffff, RZ, 0xc0, !PT ;  /* 0x0000ffff1c1c7812 */ /* 0x000fe200078ec0ff */
[----:B------:R-:W-:Y:S01]  /*1a50*/  IMAD R27, R27, 0x11, RZ ;  /* 0x000000111b1b7824 */ /* 0x000fe200078e02ff */
[----:B------:R-:W-:Y:S01]  /*1a60*/  IADD3 R34, PT, PT, R34, R57, RZ ;  /* 0x0000003922227210 */ /* 0x000fe20007ffe0ff */
[----:B------:R-:W-:Y:S01]  /*1a70*/  IMAD R26, R55, 0x3c4, RZ ;  /* 0x000003c4371a7824 */ /* 0x000fe200078e02ff */
[----:B------:R-:W-:Y:S02]  /*1a80*/  PRMT R57, R42, 0x9910, RZ ;  /* 0x000099102a397816 */ /* 0x000fe400000000ff */
[----:B------:R-:W-:Y:S01]  /*1a90*/  PRMT R42, R56, 0x7710, RZ ;  /* 0x00007710382a7816 */ /* 0x000fe200000000ff */
[----:B------:R-:W-:Y:S01]  /*1aa0*/  IMAD.MOV R56, RZ, RZ, -R27 ;  /* 0x000000ffff387224 */ /* 0x000fe200078e0a1b */
[----:B------:R-:W-:Y:S01]  /*1ab0*/  SHF.R.U32.HI R26, RZ, 0x10, R26 ;  /* 0x00000010ff1a7819 */ /* 0x000fe2000001161a */
[----:B------:R-:W-:Y:S01]  /*1ac0*/  IMAD.MOV.U32 R27, RZ, RZ, R57 ;  /* 0x000000ffff1b7224 */ /* 0x000fe200078e0039 */
[----:B------:R-:W-:-:S02]  /*1ad0*/  IADD3 R35, PT, PT, R35, R42, RZ ;  /* 0x0000002a23237210 */ /* 0x000fc40007ffe0ff */
[----:B------:R-:W-:Y:S01]  /*1ae0*/  PRMT R42, R56, 0x7710, RZ ;  /* 0x00007710382a7816 */ /* 0x000fe200000000ff */
[----:B------:R-:W-:Y:S01]  /*1af0*/  VIADD R56, R0, 0xf ;  /* 0x0000000f00387836 */ /* 0x000fe20000000000 */
[----:B------:R-:W-:Y:S01]  /*1b00*/  PRMT R57, R26, 0x9910, RZ ;  /* 0x000099101a397816 */ /* 0x000fe200000000ff */
[----:B------:R-:W-:Y:S01]  /*1b10*/  IMAD R27, R27, 0x11, RZ ;  /* 0x000000111b1b7824 */ /* 0x000fe200078e02ff */
[----:B------:R-:W-:Y:S01]  /*1b20*/  LOP3.LUT R36, R36, 0xffff, RZ, 0xc0, !PT ;  /* 0x0000ffff24247812 */ /* 0x000fe200078ec0ff */
[----:B------:R-:W-:Y:S01]  /*1b30*/  IMAD.IADD R26, R41, 0x1, R42 ;  /* 0x00000001291a7824 */ /* 0x000fe200078e022a */
[----:B------:R-:W-:Y:S01]  /*1b40*/  LOP3.LUT R42, R56, 0xffff, RZ, 0xc0, !PT ;  /* 0x0000ffff382a7812 */ /* 0x000fe200078ec0ff */
[----:B------:R-:W-:Y:S01]  /*1b50*/  IMAD R41, R55, 0xf10, RZ ;  /* 0x00000f1037297824 */ /* 0x000fe200078e02ff */
[----:B------:R-:W-:Y:S01]  /*1b60*/  MOV R55, R57 ;  /* 0x0000003900377202 */ /* 0x000fe20000000f00 */
[----:B------:R-:W-:Y:S01]  /*1b70*/  IMAD.MOV R59, RZ, RZ, -R27 ;  /* 0x000000ffff3b7224 */ /* 0x000fe200078e0a1b */
[----:B------:R-:W-:Y:S01]  /*1b80*/  LOP3.LUT R38, R38, 0xffff, RZ, 0xc0, !PT ;  /* 0x0000ffff26267812 */ /* 0x000fe200078ec0ff */
[----:B------:R-:W-:Y:S01]  /*1b90*/  VIADD R57, R0, 0x7 ;  /* 0x0000000700397836 */ /* 0x000fe20000000000 */
[----:B------:R-:W-:Y:S01]  /*1ba0*/  SHF.R.U32.HI R27, RZ, 0x10, R41 ;  /* 0x00000010ff1b7819 */ /* 0x000fe20000011629 */
[----:B------:R-:W-:Y:S01]  /*1bb0*/  IMAD R42, R42, 0xf10, RZ ;  /* 0x00000f102a2a7824 */ /* 0x000fe200078e02ff */
[----:B------:R-:W-:Y:S01]  /*1bc0*/  PRMT R59, R59, 0x7710, RZ ;  /* 0x000077103b3b7816 */ /* 0x000fe200000000ff */
[----:B------:R-:W-:Y:S01]  /*1bd0*/  IMAD R41, R55, 0x44, RZ ;  /* 0x0000004437297824 */ /* 0x000fe200078e02ff */
[----:B------:R-:W-:-:S02]  /*1be0*/  PRMT R60, R27, 0x9910, RZ ;  /* 0x000099101b3c7816 */ /* 0x000fc400000000ff */
[----:B------:R-:W-:Y:S01]  /*1bf0*/  LOP3.LUT R58, R57, 0xffff, RZ, 0xc0, !PT ;  /* 0x0000ffff393a7812 */ /* 0x000fe200078ec0ff */
[----:B------:R-:W-:Y:S01]  /*1c00*/  IMAD.MOV R41, RZ, RZ, -R41 ;  /* 0x000000ffff297224 */ /* 0x000fe200078e0a29 */
[----:B------:R-:W-:Y:S02]  /*1c10*/  SHF.R.U32.HI R42, RZ, 0x10, R42 ;  /* 0x00000010ff2a7819 */ /* 0x000fe4000001162a */
[----:B------:R-:W-:Y:S01]  /*1c20*/  IADD3 R27, PT, PT, R54, R59, RZ ;  /* 0x0000003b361b7210 */ /* 0x000fe20007ffe0ff */
[----:B------:R-:W-:Y:S01]  /*1c30*/  IMAD.MOV.U32 R54, RZ, RZ, R60 ;  /* 0x000000ffff367224 */ /* 0x000fe200078e003c */
[----:B------:R-:W-:Y:S01]  /*1c40*/  PRMT R59, R42, 0x9910, RZ ;  /* 0x000099102a3b7816 */ /* 0x000fe200000000ff */
[----:B------:R-:W-:Y:S01]  /*1c50*/  IMAD R58, R58, 0xf10, RZ ;  /* 0x00000f103a3a7824 */ /* 0x000fe200078e02ff */
[----:B------:R-:W-:Y:S01]  /*1c60*/  PRMT R41, R41, 0x7710, RZ ;  /* 0x0000771029297816 */ /* 0x000fe200000000ff */
[----:B------:R-:W-:Y:S01]  /*1c70*/  IMAD R42, R54, 0x11, RZ ;  /* 0x00000011362a7824 */ /* 0x000fe200078e02ff */
[----:B------:R-:W-:-:S02]  /*1c80*/  LOP3.LUT R34, R34, 0xffff, RZ, 0xc0, !PT ;  /* 0x0000ffff22227812 */ /* 0x000fc400078ec0ff */
[----:B------:R-:W-:Y:S01]  /*1c90*/  SHF.R.U32.HI R54, RZ, 0x10, R58 ;  /* 0x00000010ff367819 */ /* 0x000fe2000001163a */
[----:B------:R-:W-:Y:S01]  /*1ca0*/  IMAD.MOV.U32 R58, RZ, RZ, R59 ;  /* 0x000000ffff3a7224 */ /* 0x000fe200078e003b */
[----:B------:R-:W-:Y:S01]  /*1cb0*/  IADD3 R41, PT, PT, R41, R0, RZ ;  /* 0x0000000029297210 */ /* 0x000fe20007ffe0ff */
[----:B------:R-:W-:Y:S01]  /*1cc0*/  IMAD.MOV R59, RZ, RZ, -R42 ;  /* 0x000000ffff3b7224 */ /* 0x000fe200078e0a2a */
[----:B------:R-:W-:Y:S02]  /*1cd0*/  PRMT R54, R54, 0x9910, RZ ;  /* 0x0000991036367816 */ /* 0x000fe400000000ff */
[----:B------:R-:W-:Y:S01]  /*1ce0*/  PRMT R42, R41, 0x9910, RZ ;  /* 0x00009910292a7816 */ /* 0x000fe200000000ff */
[----:B------:R-:W-:Y:S01]  /*1cf0*/  IMAD R41, R58, 0x11, RZ ;  /* 0x000000113a297824 */ /* 0x000fe200078e02ff */
[----:B------:R-:W-:Y:S02]  /*1d00*/  PRMT R59, R59, 0x7710, RZ ;  /* 0x000077103b3b7816 */ /* 0x000fe400000000ff */
[----:B------:R-:W-:Y:S01]  /*1d10*/  MOV R58, R54 ;  /* 0x00000036003a7202 */ /* 0x000fe20000000f00 */
[----:B------:R-:W-:Y:S01]  /*1d20*/  IMAD R42, R42, 0x79, RZ ;  /* 0x000000792a2a7824 */ /* 0x000fe200078e02ff */
[----:B------:R-:W-:Y:S01]  /*1d30*/  IADD3 R54, PT, PT, R59, R0, RZ ;  /* 0x000000003b367210 */ /* 0x000fe20007ffe0ff */
[----:B------:R-:W-:Y:S01]  /*1d40*/  IMAD.MOV R60, RZ, RZ, -R41 ;  /* 0x000000ffff3c7224 */ /* 0x000fe200078e0a29 */
[----:B------:R-:W-:Y:S01]  /*1d50*/  LOP3.LUT R35, R35, 0xffff, RZ, 0xc0, !PT ;  /* 0x0000ffff23237812 */ /* 0x000fe200078ec0ff */
[----:B------:R-:W-:Y:S01]  /*1d60*/  IMAD R41, R55, 0x1100, RZ ;  /* 0x0000110037297824 */ /* 0x000fe200078e02ff */
[----:B------:R-:W-:Y:S01]  /*1d70*/  LOP3.LUT R55, R61, 0xffff, R54, 0xf8, !PT ;  /* 0x0000ffff3d377812 */ /* 0x000fe200078ef836 */
[----:B------:R-:W-:Y:S01]  /*1d80*/  IMAD R58, R58, 0x11, RZ ;  /* 0x000000113a3a7824 */ /* 0x000fe200078e02ff */
[----:B------:R-:W-:-:S02]  /*1d90*/  LOP3.LUT R54, R42, 0xffff, RZ, 0xc0, !PT ;  /* 0x0000ffff2a367812 */ /* 0x000fc400078ec0ff */
[----:B------:R-:W-:Y:S01]  /*1da0*/  LOP3.LUT R42, R41, 0xffff, RZ, 0xc0, !PT ;  /* 0x0000ffff292a7812 */ /* 0x000fe200078ec0ff */
[----:B------:R-:W-:Y:S01]  /*1db0*/  IMAD.MOV R58, RZ, RZ, -R58 ;  /* 0x000000ffff3a7224 */ /* 0x000fe200078e0a3a */
[----:B------:R-:W-:Y:S02]  /*1dc0*/  SHF.R.U32.HI R54, RZ, 0xb, R54 ;  /* 0x0000000bff367819 */ /* 0x000fe40000011636 */
[----:B------:R-:W-:Y:S02]  /*1dd0*/  PRMT R59, R60, 0x7710, RZ ;  /* 0x000077103c3b7816 */ /* 0x000fe400000000ff */
[----:B------:R-:W-:Y:S02]  /*1de0*/  PRMT R58, R58, 0x7710, RZ ;  /* 0x000077103a3a7816 */ /* 0x000fe400000000ff */
[----:B------:R-:W-:Y:S01]  /*1df0*/  IADD3 R55, PT, PT, R42, R55, RZ ;  /* 0x000000372a377210 */ /* 0x000fe20007ffe0ff */
[----:B------:R-:W-:Y:S01]  /*1e00*/  IMAD.IADD R41, R56, 0x1, R59 ;  /* 0x0000000138297824 */ /* 0x000fe200078e023b */
[----:B------:R-:W-:Y:S01]  /*1e10*/  LOP3.LUT R116, R54, 0xffff, RZ, 0xc0, !PT ;  /* 0x0000ffff36747812 */ /* 0x000fe200078ec0ff */
[----:B------:R-:W-:Y:S01]  /*1e20*/  IMAD.IADD R42, R57, 0x1, R58 ;  /* 0x00000001392a7824 */ /* 0x000fe200078e023a */
[C---:B------:R-:W-:Y:S01]  /*1e30*/  LOP3.LUT R54, R0.reuse, 0x400, RZ, 0xfc, !PT ;  /* 0x0000040000367812 */ /* 0x040fe200078efcff */
[C---:B------:R-:W-:Y:S01]  /*1e40*/  VIADD R56, R0.reuse, 0x380 ;  /* 0x0000038000387836 */ /* 0x040fe20000000000 */
[----:B------:R-:W-:Y:S01]  /*1e50*/  IADD3 R57, PT, PT, R0, 0x780, RZ ;  /* 0x0000078000397810 */ /* 0x000fe20007ffe0ff */
[----:B------:R-:W-:Y:S01]  /*1e60*/  IMAD R116, R116, 0x220, R55 ;  /* 0x0000022074747824 */ /* 0x000fe200078e0237 */
[----:B------:R-:W-:Y:S01]  /*1e70*/  LOP3.LUT R55, R54, 0xffff, RZ, 0xc0, !PT ;  /* 0x0000ffff36377812 */ /* 0x000fe200078ec0ff */
[----:B------:R-:W-:Y:S01]  /*1e80*/  VIADD R54, R0, 0x80 ;  /* 0x0000008000367836 */ /* 0x000fe20000000000 */
[----:B------:R-:W-:-:S02]  /*1e90*/  LOP3.LUT R58, R57, 0xffff, RZ, 0xc0, !PT ;  /* 0x0000ffff393a7812 */ /* 0x000fc400078ec0ff */
[----:B------:R-:W-:Y:S01]  /*1ea0*/  LOP3.LUT R56, R56, 0xffff, RZ, 0xc0, !PT ;  /* 0x0000ffff38387812 */ /* 0x000fe200078ec0ff */
[----:B------:R-:W-:Y:S01]  /*1eb0*/  IMAD R57, R55, 0x3c4, RZ ;  /* 0x000003c437397824 */ /* 0x000fe200078e02ff */
[----:B------:R-:W-:Y:S01]  /*1ec0*/  PRMT R55, R50, 0x9910, RZ ;  /* 0x0000991032377816 */ /* 0x000fe200000000ff */
[----:B------:R-:W-:Y:S01]  /*1ed0*/  IMAD.MOV.U32 R50, RZ, RZ, R48 ;  /* 0x000000ffff327224 */ /* 0x000fe200078e0030 */
[----:B------:R-:W-:Y:S01]  /*1ee0*/  PRMT R59, R53, 0x9910, RZ ;  /* 0x00009910353b7816 */ /* 0x000fe200000000ff */
[----:B------:R-:W-:Y:S01]  /*1ef0*/  IMAD R56, R56, 0x3c4, RZ ;  /* 0x000003c438387824 */ /* 0x000fe200078e02ff */
[----:B------:R-:W-:Y:S01]  /*1f00*/  MOV R53, R55 ;  /* 0x0000003700357202 */ /* 0x000fe20000000f00 */
[----:B------:R-:W-:Y:S01]  /*1f10*/  IMAD R50, R50, 0x79, RZ ;  /* 0x0000007932327824 */ /* 0x000fe200078e02ff */
[----:B------:R-:W-:Y:S01]  /*1f20*/  LOP3.LUT R54, R54, 0xffff, RZ, 0xc0, !PT ;  /* 0x0000ffff36367812 */ /* 0x000fe200078ec0ff */
[----:B------:R-:W-:Y:S01]  /*1f30*/  IMAD.MOV.U32 R55, RZ, RZ, R59 ;  /* 0x000000ffff377224 */ /* 0x000fe200078e003b */
[----:B------:R-:W-:Y:S01]  /*1f40*/  SHF.R.U32.HI R48, RZ, 0x10, R56 ;  /* 0x00000010ff307819 */ /* 0x000fe20000011638 */
[----:B------:R-:W-:Y:S01]  /*1f50*/  IMAD R53, R53, 0x79, RZ ;  /* 0x0000007935357824 */ /* 0x000fe200078e02ff */
[----:B------:R-:W-:Y:S01]  /*1f60*/  PRMT R56, R52, 0x9910, RZ ;  /* 0x0000991034387816 */ /* 0x000fe200000000ff */
[----:B------:R-:W-:Y:S01]  /*1f70*/  IMAD R55, R55, 0x79, RZ ;  /* 0x0000007937377824 */ /* 0x000fe200078e02ff */
[----:B------:R-:W-:Y:S01]  /*1f80*/  SHF.R.U32.HI R52, RZ, 0x10, R57 ;  /* 0x00000010ff347819 */ /* 0x000fe20000011639 */
[----:B------:R-:W-:Y:S01]  /*1f90*/  IMAD R58, R58, 0x3c4, RZ ;  /* 0x000003c43a3a7824 */ /* 0x000fe200078e02ff */
[----:B------:R-:W-:Y:S01]  /*1fa0*/  LOP3.LUT R53, R53, 0xffff, RZ, 0xc0, !PT ;  /* 0x0000ffff35357812 */ /* 0x000fe200078ec0ff */
[----:B------:R-:W-:Y:S01]  /*1fb0*/  IMAD.MOV.U32 R57, RZ, RZ, R56 ;  /* 0x000000ffff397224 */ /* 0x000fe200078e0038 */
[----:B------:R-:W-:Y:S01]  /*1fc0*/  LOP3.LUT R55, R55, 0xffff, RZ, 0xc0, !PT ;  /* 0x0000ffff37377812 */ /* 0x000fe200078ec0ff */
[----:B------:R-:W-:Y:S01]  /*1fd0*/  IMAD R54, R54, 0x3c4, RZ ;  /* 0x000003c436367824 */ /* 0x000fe200078e02ff */
[----:B------:R-:W-:Y:S01]  /*1fe0*/  SHF.R.U32.HI R56, RZ, 0xb, R53 ;  /* 0x0000000bff387819 */ /* 0x000fe20000011635 */
[----:B------:R-:W-:Y:S01]  /*1ff0*/  IMAD R53, R57, 0x79, RZ ;  /* 0x0000007939357824 */ /* 0x000fe200078e02ff */
[----:B------:R-:W-:-:S02]  /*2000*/  LOP3.LUT R50, R50, 0xffff, RZ, 0xc0, !PT ;  /* 0x0000ffff32327812 */ /* 0x000fc400078ec0ff */
[----:B------:R-:W-:Y:S02]  /*2010*/  SHF.R.U32.HI R59, RZ, 0xb, R55 ;  /* 0x0000000bff3b7819 */ /* 0x000fe40000011637 */
[----:B------:R-:W-:Y:S02]  /*2020*/  LOP3.LUT R53, R53, 0xffff, RZ, 0xc0, !PT ;  /* 0x0000ffff35357812 */ /* 0x000fe400078ec0ff */
[----:B------:R-:W-:Y:S02]  /*2030*/  SHF.R.U32.HI R50, RZ, 0xb, R50 ;  /* 0x0000000bff327819 */ /* 0x000fe40000011632 */
[----:B------:R-:W-:Y:S02]  /*2040*/  SHF.R.U32.HI R58, RZ, 0x10, R58 ;  /* 0x00000010ff3a7819 */ /* 0x000fe4000001163a */
[----:B------:R-:W-:Y:S02]  /*2050*/  LOP3.LUT R59, R59, 0xffff, RZ, 0xc0, !PT ;  /* 0x0000ffff3b3b7812 */ /* 0x000fe400078ec0ff */
[----:B------:R-:W-:-:S02]  /*2060*/  SHF.R.U32.HI R53, RZ, 0xb, R53 ;  /* 0x0000000bff357819 */ /* 0x000fc40000011635 */
[----:B------:R-:W-:Y:S02]  /*2070*/  LOP3.LUT R55, R50, 0xffff, RZ, 0xc0, !PT ;  /* 0x0000ffff32377812 */ /* 0x000fe400078ec0ff */
[----:B------:R-:W-:Y:S02]  /*2080*/  PRMT R50, R58, 0x3340, R59 ;  /* 0x000033403a327816 */ /* 0x000fe4000000003b */
[----:B------:R-:W-:Y:S02]  /*2090*/  IADD3 R58, PT, PT, R0, 0x280, RZ ;  /* 0x00000280003a7810 */ /* 0x000fe40007ffe0ff */
[----:B------:R-:W-:Y:S02]  /*20a0*/  SHF.R.U32.HI R54, RZ, 0x10, R54 ;  /* 0x00000010ff367819 */ /* 0x000fe40000011636 */
[----:B------:R-:W-:Y:S02]  /*20b0*/  LOP3.LUT R53, R53, 0xffff, RZ, 0xc0, !PT ;  /* 0x0000ffff35357812 */ /* 0x000fe400078ec0ff */
[----:B------:R-:W-:-:S02]  /*20c0*/  LOP3.LUT R58, R58, 0xffff, RZ, 0xc0, !PT ;  /* 0x0000ffff3a3a7812 */ /* 0x000fc400078ec0ff */
[----:B------:R-:W-:Y:S02]  /*20d0*/  PRMT R54, R54, 0x3340, R53 ;  /* 0x0000334036367816 */ /* 0x000fe40000000035 */
[----:B------:R-:W-:Y:S01]  /*20e0*/  PRMT R53, R47, 0x9910, RZ ;  /* 0x000099102f357816 */ /* 0x000fe200000000ff */
[----:B------:R-:W-:Y:S01]  /*20f0*/  IMAD R60, R58, 0x3c4, RZ ;  /* 0x000003c43a3c7824 */ /* 0x000fe200078e02ff */
[----:B------:R-:W-:Y:S01]  /*2100*/  PRMT R58, R49, 0x9910, RZ ;  /* 0x00009910313a7816 */ /* 0x000fe200000000ff */
[----:B------:R-:W-:Y:S01]  /*2110*/  IMAD.MOV.U32 R47, RZ, RZ, R46 ;  /* 0x000000ffff2f7224 */ /* 0x000fe200078e002e */
[----:B------:R-:W-:Y:S01]  /*2120*/  LOP3.LUT R57, R56, 0xffff, RZ, 0xc0, !PT ;  /* 0x0000ffff38397812 */ /* 0x000fe200078ec0ff */
[----:B------:R-:W-:Y:S01]  /*2130*/  IMAD.MOV.U32 R49, RZ, RZ, R53 ;  /* 0x000000ffff317224 */ /* 0x000fe200078e0035 */
[----:B------:R-:W-:Y:S01]  /*2140*/  PRMT R48, R48, 0x3340, R55 ;  /* 0x0000334030307816 */ /* 0x000fe20000000037 */
[C---:B------:R-:W-:Y:S01]  /*2150*/  VIADD R56, R0.reuse, 0x180 ;  /* 0x0000018000387836 */ /* 0x040fe20000000000 */
[----:B------:R-:W-:Y:S01]  /*2160*/  IADD3 R55, PT, PT, R0, 0x100, RZ ;  /* 0x0000010000377810 */ /* 0x000fe20007ffe0ff */
[----:B------:R-:W-:Y:S01]  /*2170*/  IMAD R47, R47, 0x79, RZ ;  /* 0x000000792f2f7824 */ /* 0x000fe200078e02ff */
[----:B------:R-:W-:Y:S01]  /*2180*/  PRMT R59, R51, 0x9910, RZ ;  /* 0x00009910333b7816 */ /* 0x000fe200000000ff */
[----:B------:R-:W-:Y:S01]  /*2190*/  IMAD R49, R49, 0x79, RZ ;  /* 0x0000007931317824 */ /* 0x000fe200078e02ff */
[----:B------:R-:W-:-:S02]  /*21a0*/  MOV R51, R58 ;  /* 0x0000003a00337202 */ /* 0x000fc40000000f00 */
[----:B------:R-:W-:Y:S01]  /*21b0*/  PRMT R52, R52, 0x3340, R57 ;  /* 0x0000334034347816 */ /* 0x000fe20000000039 */
[----:B------:R-:W-:Y:S01]  /*21c0*/  VIADD R57, R0, 0x200 ;  /* 0x0000020000397836 */ /* 0x000fe20000000000 */
[----:B------:R-:W-:Y:S01]  /*21d0*/  LOP3.LUT R55, R55, 0xffff, RZ, 0xc0, !PT ;  /* 0x0000ffff37377812 */ /* 0x000fe200078ec0ff */
[----:B------:R-:W-:Y:S01]  /*21e0*/  IMAD.MOV.U32 R53, RZ, RZ, R59 ;  /* 0x000000ffff357224 */ /* 0x000fe200078e003b */
[----:B------:R-:W-:Y:S01]  /*21f0*/  LOP3.LUT R56, R56, 0xffff, RZ, 0xc0, !PT ;  /* 0x0000ffff38387812 */ /* 0x000fe200078ec0ff */
[----:B------:R-:W-:Y:S01]  /*2200*/  IMAD R51, R51, 0x79, RZ ;  /* 0x0000007933337824 */ /* 0x000fe200078e02ff */
[----:B------:R-:W-:Y:S01]  /*2210*/  LOP3.LUT R47, R47, 0xffff, RZ, 0xc0, !PT ;  /* 0x0000ffff2f2f7812 */ /* 0x000fe200078ec0ff */
[----:B------:R-:W-:Y:S01]  /*2220*/  IMAD R55, R55, 0x3c4, RZ ;  /* 0x000003c437377824 */ /* 0x000fe200078e02ff */
[----:B------:R-:W-:Y:S01]  /*2230*/  LOP3.LUT R49, R49, 0xffff, RZ, 0xc0, !PT ;  /* 0x0000ffff31317812 */ /* 0x000fe200078ec0ff */
[----:B------:R-:W-:Y:S01]  /*2240*/  IMAD R56, R56, 0x3c4, RZ ;  /* 0x000003c438387824 */ /* 0x000fe200078e02ff */
[----:B------:R-:W-:Y:S01]  /*2250*/  LOP3.LUT R57, R57, 0xffff, RZ, 0xc0, !PT ;  /* 0x0000ffff39397812 */ /* 0x000fe200078ec0ff */
[----:B------:R-:W-:Y:S01]  /*2260*/  IMAD R53, R53, 0x79, RZ ;  /* 0x0000007935357824 */ /* 0x000fe200078e02ff */
[----:B------:R-:W-:-:S02]  /*2270*/  SHF.R.U32.HI R47, RZ, 0xb, R47 ;  /* 0x0000000bff2f7819 */ /* 0x000fc4000001162f */
[----:B------:R-:W-:Y:S01]  /*2280*/  SHF.R.U32.HI R49, RZ, 0xb, R49 ;  /* 0x0000000bff317819 */ /* 0x000fe20000011631 */
[----:B------:R-:W-:Y:S01]  /*2290*/  IMAD R57, R57, 0x3c4, RZ ;  /* 0x000003c439397824 */ /* 0x000fe200078e02ff */
[----:B------:R-:W-:Y:S02]  /*22a0*/  LOP3.LUT R51, R51, 0xffff, RZ, 0xc0, !PT ;  /* 0x0000ffff33337812 */ /* 0x000fe400078ec0ff */
[----:B------:R-:W-:Y:S02]  /*22b0*/  SHF.R.U32.HI R46, RZ, 0x10, R55 ;  /* 0x00000010ff2e7819 */ /* 0x000fe40000011637 */
[----:B------:R-:W-:Y:S02]  /*22c0*/  SHF.R.U32.HI R56, RZ, 0x10, R56 ;  /* 0x00000010ff387819 */ /* 0x000fe40000011638 */
[----:B------:R-:W-:Y:S02]  /*22d0*/  LOP3.LUT R47, R47, 0xffff, RZ, 0xc0, !PT ;  /* 0x0000ffff2f2f7812 */ /* 0x000fe400078ec0ff */
[----:B------:R-:W-:-:S02]  /*22e0*/  LOP3.LUT R49, R49, 0xffff, RZ, 0xc0, !PT ;  /* 0x0000ffff31317812 */ /* 0x000fc400078ec0ff */
[----:B------:R-:W-:Y:S02]  /*22f0*/  SHF.R.U32.HI R51, RZ, 0xb, R51 ;  /* 0x0000000bff337819 */ /* 0x000fe40000011633 */
[----:B------:R-:W-:Y:S02]  /*2300*/  LOP3.LUT R53, R53, 0xffff, RZ, 0xc0, !PT ;  /* 0x0000ffff35357812 */ /* 0x000fe400078ec0ff */
[----:B------:R-:W-:Y:S02]  /*2310*/  PRMT R46, R46, 0x3340, R47 ;  /* 0x000033402e2e7816 */ /* 0x000fe4000000002f */
[----:B------:R-:W-:Y:S01]  /*2320*/  PRMT R56, R56, 0x3340, R49 ;  /* 0x0000334038387816 */ /* 0x000fe20000000031 */
[----:B------:R-:W-:Y:S01]  /*2330*/  VIADD R49, R0, 0x300 ;  /* 0x0000030000317836 */ /* 0x000fe20000000000 */
[----:B------:R-:W-:Y:S02]  /*2340*/  SHF.R.U32.HI R58, RZ, 0x10, R57 ;  /* 0x00000010ff3a7819 */ /* 0x000fe40000011639 */
[----:B------:R-:W-:-:S02]  /*2350*/  LOP3.LUT R51, R51, 0xffff, RZ, 0xc0, !PT ;  /* 0x0000ffff33337812 */ /* 0x000fc400078ec0ff */
[----:B------:R-:W-:Y:S01]  /*2360*/  SHF.R.U32.HI R47, RZ, 0xb, R53 ;  /* 0x0000000bff2f7819 */ /* 0x000fe20000011635 */
[----:B------:R-:W-:Y:S01]  /*2370*/  VIADD R53, R0, 0x500 ;  /* 0x0000050000357836 */ /* 0x000fe20000000000 */
[----:B------:R-:W-:Y:S02]  /*2380*/  PRMT R58, R58, 0x3340, R51 ;  /* 0x000033403a3a7816 */ /* 0x000fe40000000033 */
[----:B------:R-:W-:Y:S02]  /*2390*/  SHF.R.U32.HI R60, RZ, 0x10, R60 ;  /* 0x00000010ff3c7819 */ /* 0x000fe4000001163c */
[----:B------:R-:W-:Y:S02]  /*23a0*/  LOP3.LUT R47, R47, 0xffff, RZ, 0xc0, !PT ;  /* 0x0000ffff2f2f7812 */ /* 0x000fe400078ec0ff */
[----:B------:R-:W-:Y:S02]  /*23b0*/  IADD3 R51, PT, PT, R0, 0x480, RZ ;  /* 0x0000048000337810 */ /* 0x000fe40007ffe0ff */
[----:B------:R-:W-:-:S02]  /*23c0*/  LOP3.LUT R49, R49, 0xffff, RZ, 0xc0, !PT ;  /* 0x0000ffff31317812 */ /* 0x000fc400078ec0ff */
[----:B------:R-:W-:Y:S02]  /*23d0*/  PRMT R60, R60, 0x3340, R47 ;  /* 0x000033403c3c7816 */ /* 0x000fe4000000002f */
[----:B------:R-:W-:Y:S02]  /*23e0*/  LOP3.LUT R51, R51, 0xffff, RZ, 0xc0, !PT ;  /* 0x0000ffff33337812 */ /* 0x000fe400078ec0ff */
[----:B------:R-:W-:Y:S01]  /*23f0*/  PRMT R47, R43, 0x9910, RZ ;  /* 0x000099102b2f7816 */ /* 0x000fe200000000ff */
[----:B------:R-:W-:Y:S01]  /*2400*/  IMAD R43, R49, 0x3c4, RZ ;  /* 0x000003c4312b7824 */ /* 0x000fe200078e02ff */
[----:B------:R-:W-:Y:S01]  /*2410*/  PRMT R49, R44, 0x9910, RZ ;  /* 0x000099102c317816 */ /* 0x000fe200000000ff */
[----:B------:R-:W-:Y:S01]  /*2420*/  IMAD.MOV.U32 R44, RZ, RZ, R45 ;  /* 0x000000ffff2c7224 */ /* 0x000fe200078e002d */
[----:B------:R-:W-:Y:S01]  /*2430*/  LOP3.LUT R53, R53, 0xffff, RZ, 0xc0, !PT ;  /* 0x0000ffff35357812 */ /* 0x000fe200078ec0ff */
[----:B------:R-:W-:Y:S01]  /*2440*/  IMAD R45, R51, 0x3c4, RZ ;  /* 0x000003c4332d7824 */ /* 0x000fe200078e02ff */
[----:B------:R-:W-:Y:S01]  /*2450*/  MOV R51, R49 ;  /* 0x0000003100337202 */ /* 0x000fe20000000f00 */
[----:B------:R-:W-:Y:S01]  /*2460*/  IMAD R44, R44, 0x79, RZ ;  /* 0x000000792c2c7824 */ /* 0x000fe200078e02ff */
[----:B------:R-:W-:Y:S01]  /*2470*/  SHF.R.U32.HI R43, RZ, 0x10, R43 ;  /* 0x00000010ff2b7819 */ /* 0x000fe2000001162b */
[----:B------:R-:W-:Y:S01]  /*2480*/  IMAD R47, R47, 0x79, RZ ;  /* 0x000000792f2f7824 */ /* 0x000fe200078e02ff */
[----:B------:R-:W-:Y:S01]  /*2490*/  SHF.R.U32.HI R45, RZ, 0x10, R45 ;  /* 0x00000010ff2d7819 */ /* 0x000fe2000001162d */
[----:B------:R-:W-:Y:S01]  /*24a0*/  IMAD R51, R51, 0x79, RZ ;  /* 0x0000007933337824 */ /* 0x000fe200078e02ff */
[----:B------:R-:W-:Y:S01]  /*24b0*/  LOP3.LUT R44, R44, 0xffff, RZ, 0xc0, !PT ;  /* 0x0000ffff2c2c7812 */ /* 0x000fe200078ec0ff */
[----:B------:R-:W-:Y:S01]  /*24c0*/  IMAD R49, R53, 0x3c4, RZ ;  /* 0x000003c435317824 */ /* 0x000fe200078e02ff */
[----:B------:R-:W-:-:S02]  /*24d0*/  LOP3.LUT R47, R47, 0xffff, RZ, 0xc0, !PT ;  /* 0x0000ffff2f2f7812 */ /* 0x000fc400078ec0ff */
[----:B------:R-:W-:Y:S02]  /*24e0*/  LOP3.LUT R51, R51, 0xffff, RZ, 0xc0, !PT ;  /* 0x0000ffff33337812 */ /* 0x000fe400078ec0ff */
[----:B------:R-:W-:Y:S02]  /*24f0*/  SHF.R.U32.HI R44, RZ, 0xb, R44 ;  /* 0x0000000bff2c7819 */ /* 0x000fe4000001162c */
[----:B------:R-:W-:Y:S02]  /*2500*/  SHF.R.U32.HI R47, RZ, 0xb, R47 ;  /* 0x0000000bff2f7819 */ /* 0x000fe4000001162f */
[----:B------:R-:W-:Y:S02]  /*2510*/  PRMT R53, R39, 0x9910, RZ ;  /* 0x0000991027357816 */ /* 0x000fe400000000ff */
[----:B------:R-:W-:Y:S02]  /*2520*/  SHF.R.U32.HI R39, RZ, 0xb, R51 ;  /* 0x0000000bff277819 */ /* 0x000fe40000011633 */
[----:B------:R-:W-:-:S02]  /*2530*/  LOP3.LUT R44, R44, 0xffff, RZ, 0xc0, !PT ;  /* 0x0000ffff2c2c7812 */ /* 0x000fc400078ec0ff */
[----:B------:R-:W-:Y:S01]  /*2540*/  LOP3.LUT R62, R47, 0xffff, RZ, 0xc0, !PT ;  /* 0x0000ffff2f3e7812 */ /* 0x000fe200078ec0ff */
[----:B------:R-:W-:Y:S01]  /*2550*/  IMAD.MOV.U32 R47, RZ, RZ, R53 ;  /* 0x000000ffff2f7224 */ /* 0x000fe200078e0035 */
[----:B------:R-:W-:Y:S01]  /*2560*/  LOP3.LUT R64, R39, 0xffff, RZ, 0xc0, !PT ;  /* 0x0000ffff27407812 */ /* 0x000fe200078ec0ff */
[C---:B------:R-:W-:Y:S01]  /*2570*/  VIADD R39, R0.reuse, 0x580 ;  /* 0x0000058000277836 */ /* 0x040fe20000000000 */
[----:B------:R-:W-:Y:S01]  /*2580*/  PRMT R44, R43, 0x3340, R44 ;  /* 0x000033402b2c7816 */ /* 0x000fe2000000002c */
[----:B------:R-:W-:Y:S01]  /*2590*/  IMAD R43, R47, 0x79, RZ ;  /* 0x000000792f2b7824 */ /* 0x000fe200078e02ff */
[----:B------:R-:W-:Y:S01]  /*25a0*/  PRMT R62, R45, 0x3340, R62 ;  /* 0x000033402d3e7816 */ /* 0x000fe2000000003e */
[C---:B------:R-:W-:Y:S01]  /*25b0*/  VIADD R47, R0.reuse, 0x700 ;  /* 0x00000700002f7836 */ /* 0x040fe20000000000 */
[----:B------:R-:W-:Y:S01]  /*25c0*/  LOP3.LUT R51, R39, 0xffff, RZ, 0xc0, !PT ;  /* 0x0000ffff27337812 */ /* 0x000fe200078ec0ff */
[C---:B------:R-:W-:Y:S01]  /*25d0*/  VIADD R39, R0.reuse, 0x680 ;  /* 0x0000068000277836 */ /* 0x040fe20000000000 */
[----:B------:R-:W-:-:S02]  /*25e0*/  IADD3 R45, PT, PT, R0, 0x600, RZ ;  /* 0x00000600002d7810 */ /* 0x000fc40007ffe0ff */
[----:B------:R-:W-:Y:S01]  /*25f0*/  LOP3.LUT R43, R43, 0xffff, RZ, 0xc0, !PT ;  /* 0x0000ffff2b2b7812 */ /* 0x000fe200078ec0ff */
[----:B------:R-:W-:Y:S01]  /*2600*/  IMAD R51, R51, 0x3c4, RZ ;  /* 0x000003c433337824 */ /* 0x000fe200078e02ff */
[----:B------:R-:W-:Y:S02]  /*2610*/  LOP3.LUT R45, R45, 0xffff, RZ, 0xc0, !PT ;  /* 0x0000ffff2d2d7812 */ /* 0x000fe400078ec0ff */
[----:B------:R-:W-:Y:S02]  /*2620*/  SHF.R.U32.HI R43, RZ, 0xb, R43 ;  /* 0x0000000bff2b7819 */ /* 0x000fe4000001162b */
[----:B------:R-:W-:Y:S01]  /*2630*/  LOP3.LUT R53, R39, 0xffff, RZ, 0xc0, !PT ;  /* 0x0000ffff27357812 */ /* 0x000fe200078ec0ff */
[----:B------:R-:W-:Y:S01]  /*2640*/  IMAD R45, R45, 0x3c4, RZ ;  /* 0x000003c42d2d7824 */ /* 0x000fe200078e02ff */
[----:B------:R-:W-:Y:S02]  /*2650*/  SHF.R.U32.HI R39, RZ, 0x10, R51 ;  /* 0x00000010ff277819 */ /* 0x000fe40000011633 */
[----:B------:R-:W-:Y:S01]  /*2660*/  LOP3.LUT R66, R43, 0xffff, RZ, 0xc0, !PT ;  /* 0x0000ffff2b427812 */ /* 0x000fe200078ec0ff */
[----:B------:R-:W-:Y:S01]  /*2670*/  IMAD R43, R53, 0x3c4, RZ ;  /* 0x000003c4352b7824 */ /* 0x000fe200078e02ff */
[----:B------:R-:W-:-:S02]  /*2680*/  LOP3.LUT R47, R47, 0xffff, RZ, 0xc0, !PT ;  /* 0x0000ffff2f2f7812 */ /* 0x000fc400078ec0ff */
[----:B------:R-:W-:Y:S02]  /*2690*/  PRMT R66, R39, 0x3340, R66 ;  /* 0x0000334027427816 */ /* 0x000fe40000000042 */
[----:B------:R-:W-:Y:S01]  /*26a0*/  SHF.R.U32.HI R39, RZ, 0x10, R45 ;  /* 0x00000010ff277819 */ /* 0x000fe2000001162d */
[----:B------:R-:W-:Y:S01]  /*26b0*/  IMAD R47, R47, 0x3c4, RZ ;  /* 0x000003c42f2f7824 */ /* 0x000fe200078e02ff */
[----:B------:R-:W-:Y:S02]  /*26c0*/  PRMT R45, R29, 0x9910, RZ ;  /* 0x000099101d2d7816 */ /* 0x000fe400000000ff */
[----:B------:R-:W-:Y:S01]  /*26d0*/  MOV R29, R30 ;  /* 0x0000001e001d7202 */ /* 0x000fe20000000f00 */
[----:B------:R-:W-:Y:S01]  /*26e0*/  IMAD.MOV.U32 R30, RZ, RZ, R31 ;  /* 0x000000ffff1e7224 */ /* 0x000fe200078e001f */
[----:B------:R-:W-:Y:S01]  /*26f0*/  SHF.R.U32.HI R49, RZ, 0x10, R49 ;  /* 0x00000010ff317819 */ /* 0x000fe20000011631 */
[----:B------:R-:W-:Y:S01]  /*2700*/  IMAD.MOV.U32 R31, RZ, RZ, R45 ;  /* 0x000000ffff1f7224 */ /* 0x000fe200078e002d */
[----:B------:R-:W-:Y:S01]  /*2710*/  SHF.R.U32.HI R45, RZ, 0x10, R47 ;  /* 0x00000010ff2d7819 */ /* 0x000fe2000001162f */
[----:B------:R-:W-:Y:S01]  /*2720*/  IMAD R29, R29, 0x79, RZ ;  /* 0x000000791d1d7824 */ /* 0x000fe200078e02ff */
[----:B------:R-:W-:Y:S01]  /*2730*/  PRMT R64, R49, 0x3340, R64 ;  /* 0x0000334031407816 */ /* 0x000fe20000000040 */
[----:B------:R-:W-:Y:S01]  /*2740*/  IMAD R30, R30, 0x79, RZ ;  /* 0x000000791e1e7824 */ /* 0x000fe200078e02ff */
[----:B------:R-:W-:Y:S01]  /*2750*/  LOP3.LUT R49, R0, 0x800, RZ, 0xfc, !PT ;  /* 0x0000080000317812 */ /* 0x000fe200078efcff */
[----:B------:R-:W-:Y:S01]  /*2760*/  IMAD R31, R31, 0x79, RZ ;  /* 0x000000791f1f7824 */ /* 0x000fe200078e02ff */
[----:B------:R-:W-:-:S02]  /*2770*/  LOP3.LUT R29, R29, 0xffff, RZ, 0xc0, !PT ;  /* 0x0000ffff1d1d7812 */ /* 0x000fc400078ec0ff */
[----:B------:R-:W-:Y:S02]  /*2780*/  LOP3.LUT R49, R49, 0xffff, RZ, 0xc0, !PT ;  /* 0x0000ffff31317812 */ /* 0x000fe400078ec0ff */
[----:B------:R-:W-:Y:S02]  /*2790*/  LOP3.LUT R30, R30, 0xffff, RZ, 0xc0, !PT ;  /* 0x0000ffff1e1e7812 */ /* 0x000fe400078ec0ff */
[----:B------:R-:W-:Y:S01]  /*27a0*/  LOP3.LUT R47, R31, 0xffff, RZ, 0xc0, !PT ;  /* 0x0000ffff1f2f7812 */ /* 0x000fe200078ec0ff */
[----:B------:R-:W-:Y:S01]  /*27b0*/  IMAD R49, R49, 0x3c4, RZ ;  /* 0x000003c431317824 */ /* 0x000fe200078e02ff */
[----:B------:R-:W-:Y:S02]  /*27c0*/  SHF.R.U32.HI R29, RZ, 0xb, R29 ;  /* 0x0000000bff1d7819 */ /* 0x000fe4000001161d */
[----:B------:R-:W-:Y:S02]  /*27d0*/  SHF.R.U32.HI R31, RZ, 0xb, R30 ;  /* 0x0000000bff1f7819 */ /* 0x000fe4000001161e */
[----:B------:R-:W-:-:S02]  /*27e0*/  SHF.R.U32.HI R47, RZ, 0xb, R47 ;  /* 0x0000000bff2f7819 */ /* 0x000fc4000001162f */
[----:B------:R-:W-:Y:S02]  /*27f0*/  SHF.R.U32.HI R51, RZ, 0xb, R32 ;  /* 0x0000000bff337819 */ /* 0x000fe40000011620 */
[----:B------:R-:W-:Y:S02]  /*2800*/  SHF.R.U32.HI R43, RZ, 0x10, R43 ;  /* 0x00000010ff2b7819 */ /* 0x000fe4000001162b */
[----:B------:R-:W-:Y:S02]  /*2810*/  LOP3.LUT R30, R29, 0xffff, RZ, 0xc0, !PT ;  /* 0x0000ffff1d1e7812 */ /* 0x000fe400078ec0ff */
[----:B------:R-:W-:Y:S02]  /*2820*/  LOP3.LUT R32, R31, 0xffff, RZ, 0xc0, !PT ;  /* 0x0000ffff1f207812 */ /* 0x000fe400078ec0ff */
[----:B------:R-:W-:Y:S02]  /*2830*/  LOP3.LUT R68, R47, 0xffff, RZ, 0xc0, !PT ;  /* 0x0000ffff2f447812 */ /* 0x000fe400078ec0ff */
[----:B------:R-:W-:-:S02]  /*2840*/  SHF.R.U32.HI R49, RZ, 0x10, R49 ;  /* 0x00000010ff317819 */ /* 0x000fc40000011631 */
[----:B------:R-:W-:Y:S02]  /*2850*/  LOP3.LUT R70, R51, 0xffff, RZ, 0xc0, !PT ;  /* 0x0000ffff33467812 */ /* 0x000fe400078ec0ff */
[----:B------:R-:W-:Y:S02]  /*2860*/  PRMT R30, R39, 0x3340, R30 ;  /* 0x00003340271e7816 */ /* 0x000fe4000000001e */
[----:B------:R-:W-:Y:S02]  /*2870*/  PRMT R32, R43, 0x3340, R32 ;  /* 0x000033402b207816 */ /* 0x000fe40000000020 */
[----:B------:R-:W-:Y:S02]  /*2880*/  PRMT R68, R45, 0x3340, R68 ;  /* 0x000033402d447816 */ /* 0x000fe40000000044 */
[----:B------:R-:W-:Y:S02]  /*2890*/  PRMT R70, R49, 0x3340, R70 ;  /* 0x0000334031467816 */ /* 0x000fe40000000046 */
[----:B------:R-:W-:-:S02]  /*28a0*/  PRMT R48, R48, 0x5410, R23 ;  /* 0x0000541030307816 */ /* 0x000fc40000000017 */
[--C-:B------:R-:W-:Y:S02]  /*28b0*/  PRMT R31, R52, 0x5410, R23.reuse ;  /* 0x00005410341f7816 */ /* 0x100fe40000000017 */
[----:B------:R-:W-:Y:S02]  /*28c0*/  CS2R R52, SRZ ;  /* 0x0000000000347805 */ /* 0x000fe4000001ff00 */
[----:B------:R-:W-:Y:S01]  /*28d0*/  PRMT R101, R50, 0x5410, R23 ;  /* 0x0000541032657816 */ /* 0x000fe20000000017 */
[----:B------:R-:W-:Y:S01]  /*28e0*/  IDP.2A.LO.U16.U8 R109, R100, R48, R109 ;  /* 0x00000030646d7226 */ /* 0x000fe2000000106d */
[--C-:B------:R-:W-:Y:S01]  /*28f0*/  PRMT R54, R54, 0x5410, R23.reuse ;  /* 0x0000541036367816 */ /* 0x100fe20000000017 */
[----:B------:R-:W-:Y:S01]  /*2900*/  IDP.2A.LO.U16.U8 R108, R100, R31, R22 ;  /* 0x0000001f646c7226 */ /* 0x000fe20000001016 */
[--C-:B------:R-:W-:Y:S01]  /*2910*/  PRMT R46, R46, 0x5410, R23.reuse ;  /* 0x000054102e2e7816 */ /* 0x100fe20000000017 */
[----:B------:R-:W-:Y:S01]  /*2920*/  IDP.2A.LO.U16.U8 R101, R100, R101, R24 ;  /* 0x0000006564657226 */ /* 0x000fe20000001018 */
[----:B------:R-:W-:Y:S01]  /*2930*/  PRMT R113, R56, 0x5410, R23 ;  /* 0x0000541038717816 */ /* 0x000fe20000000017 */
[----:B------:R-:W-:Y:S01]  /*2940*/  IDP.2A.LO.U16.U8 R115, R100, R54, R33 ;  /* 0x0000003664737226 */ /* 0x000fe20000001021 */
[----:B------:R-:W-:Y:S01]  /*2950*/  PRMT R25, R58, 0x5410, R23 ;  /* 0x000054103a197816 */ /* 0x000fe20000000017 */
[----:B------:R-:W-:Y:S01]  /*2960*/  IDP.2A.LO.U16.U8 R114, R100, R46, R37 ;  /* 0x0000002e64727226 */ /* 0x000fe20000001025 */
[--C-:B------:R-:W-:Y:S01]  /*2970*/  PRMT R111, R60, 0x5410, R23.reuse ;  /* 0x000054103c6f7816 */ /* 0x100fe20000000017 */
        /* <DEDUP_REMOVED lines=9> */
[----:B------:R-:W-:Y:S01]  /*2a10*/  PRMT R30, R30, 0x5410, R23 ;  /* 0x000054101e1e7816 */ /* 0x000fe20000000017 */
[----:B------:R-:W-:Y:S01]  /*2a20*/  IDP.2A.LO.U16.U8 R106, R100, R64, R35 ;  /* 0x00000040646a7226 */ /* 0x000fe20000001023 */
[----:B------:R-:W-:-:S02]  /*2a30*/  PRMT R32, R32, 0x5410, R23 ;  /* 0x0000541020207816 */ /* 0x000fc40000000017 */
[----:B------:R-:W-:Y:S02]  /*2a40*/  CS2R R24, SRZ ;  /* 0x0000000000187805 */ /* 0x000fe4000001ff00 */
[----:B------:R-:W-:Y:S02]  /*2a50*/  PRMT R39, R68, 0x5410, R23 ;  /* 0x0000541044277816 */ /* 0x000fe40000000017 */
[----:B------:R-:W-:Y:S02]  /*2a60*/  CS2R R28, SRZ ;  /* 0x00000000001c7805 */ /* 0x000fe4000001ff00 */
[----:B------:R-:W-:Y:S02]  /*2a70*/  LOP3.LUT R26, R26, 0xffff, RZ, 0xc0, !PT ;  /* 0x0000ffff1a1a7812 */ /* 0x000fe400078ec0ff */
[----:B------:R-:W-:Y:S02]  /*2a80*/  CS2R R34, SRZ ;  /* 0x0000000000227805 */ /* 0x000fe4000001ff00 */
[----:B------:R-:W-:-:S02]  /*2a90*/  LOP3.LUT R27, R27, 0xffff, RZ, 0xc0, !PT ;  /* 0x0000ffff1b1b7812 */ /* 0x000fc400078ec0ff */
[----:B------:R-:W-:Y:S02]  /*2aa0*/  CS2R R36, SRZ ;  /* 0x0000000000247805 */ /* 0x000fe4000001ff00 */
[----:B------:R-:W-:Y:S01]  /*2ab0*/  LOP3.LUT R41, R41, 0xffff, RZ, 0xc0, !PT ;  /* 0x0000ffff29297812 */ /* 0x000fe200078ec0ff */
[----:B------:R-:W-:Y:S01]  /*2ac0*/  IDP.2A.LO.U16.U8 R105, R100, R105, R26 ;  /* 0x0000006964697226 */ /* 0x000fe2000000101a */
[----:B------:R-:W-:Y:S01]  /*2ad0*/  LOP3.LUT R42, R42, 0xffff, RZ, 0xc0, !PT ;  /* 0x0000ffff2a2a7812 */ /* 0x000fe200078ec0ff */
[----:B------:R-:W-:Y:S01]  /*2ae0*/  IDP.2A.LO.U16.U8 R104, R100, R30, R27 ;  /* 0x0000001e64687226 */ /* 0x000fe2000000101b */
[----:B------:R-:W-:Y:S01]  /*2af0*/  PRMT R70, R70, 0x5410, R23 ;  /* 0x0000541046467816 */ /* 0x000fe20000000017 */
[C---:B------:R-:W-:Y:S01]  /*2b00*/  IDP.2A.LO.U16.U8 R103, R100.reuse, R32, R41 ;  /* 0x0000002064677226 */ /* 0x040fe20000001029 */
[----:B------:R-:W-:Y:S01]  /*2b10*/  LOP3.LUT R21, R21, 0xffff, RZ, 0xc0, !PT ;  /* 0x0000ffff15157812 */ /* 0x000fe200078ec0ff */
[----:B------:R-:W-:Y:S01]  /*2b20*/  IDP.2A.LO.U16.U8 R102, R100, R39, R42 ;  /* 0x0000002764667226 */ /* 0x000fe2000000102a */
[----:B------:R-:W-:-:S02]  /*2b30*/  CS2R R22, SRZ ;  /* 0x0000000000167805 */ /* 0x000fc4000001ff00 */
[----:B------:R-:W-:Y:S02]  /*2b40*/  CS2R R26, SRZ ;  /* 0x00000000001a7805 */ /* 0x000fe4000001ff00 */
[----:B------:R-:W-:Y:S01]  /*2b50*/  CS2R R30, SRZ ;  /* 0x00000000001e7805 */ /* 0x000fe2000001ff00 */
[----:B------:R-:W-:Y:S01]  /*2b60*/  IDP.2A.LO.U16.U8 R100, R100, R70, R21 ;  /* 0x0000004664647226 */ /* 0x000fe20000001015 */
[----:B------:R-:W-:Y:S01]  /*2b70*/  CS2R R32, SRZ ;  /* 0x0000000000207805 */ /* 0x000fe2000001ff00 */
[----:B------:R-:W-:Y:S01]  /*2b80*/  IMAD.MOV.U32 R21, RZ, RZ, RZ ;  /* 0x000000ffff157224 */ /* 0x000fe200078e00ff */
[----:B------:R-:W-:Y:S02]  /*2b90*/  CS2R R38, SRZ ;  /* 0x0000000000267805 */ /* 0x000fe4000001ff00 */
[----:B------:R-:W-:Y:S02]  /*2ba0*/  CS2R R40, SRZ ;  /* 0x0000000000287805 */ /* 0x000fe4000001ff00 */
[----:B------:R-:W-:-:S02]  /*2bb0*/  CS2R R42, SRZ ;  /* 0x00000000002a7805 */ /* 0x000fc4000001ff00 */
[----:B------:R-:W-:Y:S02]  /*2bc0*/  CS2R R44, SRZ ;  /* 0x00000000002c7805 */ /* 0x000fe4000001ff00 */
[----:B------:R-:W-:Y:S02]  /*2bd0*/  CS2R R46, SRZ ;  /* 0x00000000002e7805 */ /* 0x000fe4000001ff00 */
[----:B------:R-:W-:Y:S02]  /*2be0*/  CS2R R48, SRZ ;  /* 0x0000000000307805 */ /* 0x000fe4000001ff00 */
[----:B------:R-:W-:Y:S02]  /*2bf0*/  CS2R R50, SRZ ;  /* 0x0000000000327805 */ /* 0x000fe4000001ff00 */
[----:B------:R-:W-:Y:S02]  /*2c00*/  CS2R R54, SRZ ;  /* 0x0000000000367805 */ /* 0x000fe4000001ff00 */
[----:B------:R-:W-:-:S02]  /*2c10*/  CS2R R56, SRZ ;  /* 0x0000000000387805 */ /* 0x000fc4000001ff00 */
[----:B------:R-:W-:Y:S02]  /*2c20*/  CS2R R68, SRZ ;  /* 0x0000000000447805 */ /* 0x000fe4000001ff00 */
[----:B---3--:R-:W-:-:S07]  /*2c30*/  CS2R R70, SRZ ;  /* 0x0000000000467805 */ /* 0x008fce000001ff00 */
.L_x_3:
[----:B------:R-:W0:Y:S01]  /*2c40*/  LDC.64 R58, c[0x0][0x380] ;  /* 0x0000e000ff3a7b82 */ /* 0x000e220000000a00 */
[C---:B------:R-:W-:Y:S02]  /*2c50*/  IMAD R60, R21.reuse, 0x11, R115 ;  /* 0x00000011153c7824 */ /* 0x040fe400078e0273 */
[C---:B------:R-:W-:Y:S02]  /*2c60*/  IMAD R61, R21.reuse, 0x11, R114 ;  /* 0x00000011153d7824 */ /* 0x040fe400078e0272 */
[----:B------:R-:W-:Y:S02]  /*2c70*/  VIADD R65, R60, UR4 ;  /* 0x000000043c417c36 */ /* 0x000fe40008000000 */
[----:B------:R-:W-:Y:S01]  /*2c80*/  IMAD R62, R21, 0x11, R113 ;  /* 0x00000011153e7824 */ /* 0x000fe200078e0271 */
[----:B------:R-:W-:Y:S01]  /*2c90*/  IADD3 R61, PT, PT, R61, UR4, RZ ;  /* 0x000000043d3d7c10 */ /* 0x000fe2000fffe0ff */
[----:B------:R-:W-:Y:S02]  /*2ca0*/  IMAD R66, R21, 0x11, R112 ;  /* 0x0000001115427824 */ /* 0x000fe400078e0270 */
[----:B------:R-:W-:-:S02]  /*2cb0*/  VIADD R67, R62, UR4 ;  /* 0x000000043e437c36 */ /* 0x000fc40008000000 */
[----:B0-----:R-:W-:-:S04]  /*2cc0*/  IMAD.WIDE.U32 R64, R65, 0x4, R58 ;  /* 0x0000000441407825 */ /* 0x001fc800078e003a */
[--C-:B------:R-:W-:Y:S01]  /*2cd0*/  IMAD.WIDE.U32 R62, R61, 0x4, R58.reuse ;  /* 0x000000043d3e7825 */ /* 0x100fe200078e003a */
[----:B------:R-:W2:Y:S03]  /*2ce0*/  LDG.E.CONSTANT R118, desc[UR10][R64.64] ;  /* 0x0000000a40767981 */ /* 0x000ea6000c1e9900 */
[--C-:B------:R-:W-:Y:S01]  /*2cf0*/  IMAD.WIDE.U32 R60, R67, 0x4, R58.reuse ;  /* 0x00000004433c7825 */ /* 0x100fe200078e003a */
[----:B------:R-:W3:Y:S03]  /*2d00*/  LDG.E.CONSTANT R120, desc[UR10][R62.64] ;  /* 0x0000000a3e787981 */ /* 0x000ee6000c1e9900 */
[----:B------:R-:W-:Y:S01]  /*2d10*/  VIADD R67, R66, UR4 ;  /* 0x0000000442437c36 */ /* 0x000fe20008000000 */
[----:B------:R0:W4:Y:S03]  /*2d20*/  LDG.E.CONSTANT R122, desc[UR10][R60.64] ;  /* 0x0000000a3c7a7981 */ /* 0x000126000c1e9900 */
[----:B0-----:R-:W-:-:S05]  /*2d30*/  IMAD.WIDE.U32 R60, R67, 0x4, R58 ;  /* 0x00000004433c7825 */ /* 0x001fca00078e003a */
[----:B------:R0:W5:Y:S01]  /*2d40*/  LDG.E.CONSTANT R124, desc[UR10][R60.64] ;  /* 0x0000000a3c7c7981 */ /* 0x000162000c1e9900 */
[----:B------:R-:W1:Y:S01]  /*2d50*/  S2UR UR8, SR_CgaCtaId ;  /* 0x00000000000879c3 */ /* 0x000e620000008800 */
[C---:B------:R-:W-:Y:S02]  /*2d60*/  IMAD R63, R21.reuse, 0x11, R116 ;  /* 0x00000011153f7824 */ /* 0x040fe400078e0274 */
[C---:B------:R-:W-:Y:S02]  /*2d70*/  IMAD R66, R21.reuse, 0x11, R109 ;  /* 0x0000001115427824 */ /* 0x040fe400078e026d */
[----:B------:R-:W-:-:S03]  /*2d80*/  IMAD R64, R21, 0x11, R110 ;  /* 0x0000001115407824 */ /* 0x000fc600078e026e */
[----:B------:R-:W-:Y:S01]  /*2d90*/  IADD3 R67, PT, PT, R66, UR4, RZ ;  /* 0x0000000442437c10 */ /* 0x000fe2000fffe0ff */
[----:B0-----:R-:W-:-:S04]  /*2da0*/  IMAD.WIDE.U32 R60, R63, 0x4, R58 ;  /* 0x000000043f3c7825 */ /* 0x001fc800078e003a */
[----:B------:R-:W-:Y:S01]  /*2db0*/  VIADD R119, R64, UR4 ;  /* 0x0000000440777c36 */ /* 0x000fe20008000000 */
[----:B------:R0:W5:Y:S01]  /*2dc0*/  LDG.E.CONSTANT R65, desc[UR10][R60.64] ;  /* 0x0000000a3c417981 */ /* 0x000162000c1e9900 */
[C---:B------:R-:W-:Y:S02]  /*2dd0*/  IMAD R64, R21.reuse, 0x11, R102 ;  /* 0x0000001115407824 */ /* 0x040fe400078e0266 */
[C---:B------:R-:W-:Y:S01]  /*2de0*/  IMAD R62, R21.reuse, 0x11, R111 ;  /* 0x00000011153e7824 */ /* 0x040fe200078e026f */
[----:B------:R-:W-:Y:S01]  /*2df0*/  UMOV UR7, 0x400 ;  /* 0x0000040000077882 */ /* 0x000fe20000000000 */
[----:B------:R-:W-:Y:S02]  /*2e00*/  VIADD R121, R64, UR4 ;  /* 0x0000000440797c36 */ /* 0x000fe40008000000 */
[----:B------:R-:W-:Y:S02]  /*2e10*/  IMAD R64, R21, 0x11, R101 ;  /* 0x0000001115407824 */ /* 0x000fe400078e0265 */
[----:B0-----:R-:W-:Y:S01]  /*2e20*/  IMAD.WIDE.U32 R60, R67, 0x4, R58 ;  /* 0x00000004433c7825 */ /* 0x001fe200078e003a */
[----:B-1----:R-:W-:-:S03]  /*2e30*/  ULEA UR6, UR8, UR7, 0x18 ;  /* 0x0000000708067291 */ /* 0x002fc6000f8ec0ff */
[----:B------:R-:W-:Y:S01]  /*2e40*/  VIADD R63, R62, UR4 ;  /* 0x000000043e3f7c36 */ /* 0x000fe20008000000 */
[----:B------:R0:W5:Y:S01]  /*2e50*/  LDG.E.CONSTANT R117, desc[UR10][R60.64] ;  /* 0x0000000a3c757981 */ /* 0x000162000c1e9900 */
[----:B------:R-:W-:Y:S01]  /*2e60*/  VIADD R123, R64, UR4 ;  /* 0x00000004407b7c36 */ /* 0x000fe20008000000 */
[----:B------:R-:W-:Y:S01]  /*2e70*/  SHF.L.U32 R97, R0, 0x2, RZ ;  /* 0x0000000200617819 */ /* 0x000fe200000006ff */
[----:B------:R-:W-:Y:S01]  /*2e80*/  BAR.SYNC.DEFER_BLOCKING 0x0 ;  /* 0x0000000000007b1d */ /* 0x000fe20000010000 */
[----:B------:R-:W-:Y:S02]  /*2e90*/  IMAD R64, R21, 0x11, R108 ;  /* 0x0000001115407824 */ /* 0x000fe400078e026c */
[----:B------:R-:W-:-:S04]  /*2ea0*/  IMAD.WIDE.U32 R62, R63, 0x4, R58 ;  /* 0x000000043f3e7825 */ /* 0x000fc800078e003a */
[----:B0-----:R-:W-:Y:S01]  /*2eb0*/  IMAD.WIDE.U32 R60, R121, 0x4, R58 ;  /* 0x00000004793c7825 */ /* 0x001fe200078e003a */
[----:B------:R-:W-:Y:S01]  /*2ec0*/  IADD3 R121, PT, PT, R64, UR4, RZ ;  /* 0x0000000440797c10 */ /* 0x000fe2000fffe0ff */
[----:B------:R0:W5:Y:S04]  /*2ed0*/  LDG.E.CONSTANT R62, desc[UR10][R62.64] ;  /* 0x0000000a3e3e7981 */ /* 0x000168000c1e9900 */
[----:B------:R1:W5:Y:S01]  /*2ee0*/  LDG.E.CONSTANT R67, desc[UR10][R60.64] ;  /* 0x0000000a3c437981 */ /* 0x000362000c1e9900 */
[----:B0-----:R-:W-:Y:S02]  /*2ef0*/  IMAD R63, R21, 0x11, R107 ;  /* 0x00000011153f7824 */ /* 0x001fe400078e026b */
[----:B-1----:R-:W-:-:S05]  /*2f00*/  IMAD.WIDE.U32 R60, R123, 0x4, R58 ;  /* 0x000000047b3c7825 */ /* 0x002fca00078e003a */
[----:B------:R0:W5:Y:S01]  /*2f10*/  LDG.E.CONSTANT R66, desc[UR10][R60.64] ;  /* 0x0000000a3c427981 */ /* 0x000162000c1e9900 */
[----:B------:R-:W-:Y:S02]  /*2f20*/  VIADD R63, R63, UR4 ;  /* 0x000000043f3f7c36 */ /* 0x000fe40008000000 */
[----:B0-----:R-:W-:-:S05]  /*2f30*/  IMAD.WIDE.U32 R60, R121, 0x4, R58 ;  /* 0x00000004793c7825 */ /* 0x001fca00078e003a */
[----:B------:R0:W5:Y:S02]  /*2f40*/  LDG.E.CONSTANT R64, desc[UR10][R60.64] ;  /* 0x0000000a3c407981 */ /* 0x000164000c1e9900 */
[----:B0-----:R-:W-:-:S05]  /*2f50*/  IMAD.WIDE.U32 R60, R63, 0x4, R58 ;  /* 0x000000043f3c7825 */ /* 0x001fca00078e003a */
[----:B------:R-:W5:Y:S04]  /*2f60*/  LDG.E.CONSTANT R63, desc[UR10][R60.64] ;  /* 0x0000000a3c3f7981 */ /* 0x000f68000c1e9900 */
[----:B--2---:R0:W-:Y:S02]  /*2f70*/  STS [R97+UR6+0x200], R118 ;  /* 0x0002007661007988 */ /* 0x0041e40008000806 */
[----:B0-----:R-:W-:Y:S02]  /*2f80*/  IMAD.WIDE.U32 R118, R119, 0x4, R58 ;  /* 0x0000000477767825 */ /* 0x001fe400078e003a */
[----:B---3--:R0:W-:Y:S04]  /*2f90*/  STS [R97+UR6+0x400], R120 ;  /* 0x0004007861007988 */ /* 0x0081e80008000806 */
[----:B------:R1:W2:Y:S01]  /*2fa0*/  LDG.E.CONSTANT R118, desc[UR10][R118.64] ;  /* 0x0000000a76767981 */ /* 0x0002a2000c1e9900 */
[----:B0-----:R-:W-:-:S02]  /*2fb0*/  IMAD R120, R21, 0x11, R105 ;  /* 0x0000001115787824 */ /* 0x001fc400078e0269 */
[----:B-1----:R-:W-:-:S04]  /*2fc0*/  IMAD R119, R21, 0x11, R106 ;  /* 0x0000001115777824 */ /* 0x002fc800078e026a */
[----:B------:R-:W-:Y:S01]  /*2fd0*/  VIADD R119, R119, UR4 ;  /* 0x0000000477777c36 */ /* 0x000fe20008000000 */
[----:B------:R-:W-:-:S03]  /*2fe0*/  IADD3 R121, PT, PT, R120, UR4, RZ ;  /* 0x0000000478797c10 */ /* 0x000fc6000fffe0ff */
[----:B------:R-:W-:-:S04]  /*2ff0*/  IMAD.WIDE.U32 R60, R119, 0x4, R58 ;  /* 0x00000004773c7825 */ /* 0x000fc800078e003a */
[----:B------:R-:W-:Y:S01]  /*3000*/  IMAD R119, R21, 0x11, R104 ;  /* 0x0000001115777824 */ /* 0x000fe200078e0268 */
[----:B------:R0:W3:Y:S03]  /*3010*/  LDG.E.CONSTANT R120, desc[UR10][R60.64] ;  /* 0x0000000a3c787981 */ /* 0x0000e6000c1e9900 */
[----:B------:R-:W-:Y:S01]  /*3020*/  VIADD R119, R119, UR4 ;  /* 0x0000000477777c36 */ /* 0x000fe20008000000 */
[----:B----4-:R1:W-:Y:S01]  /*3030*/  STS [R97+UR6+0x600], R122 ;  /* 0x0006007a61007988 */ /* 0x0103e20008000806 */
[----:B0-----:R-:W-:-:S05]  /*3040*/  IMAD.WIDE.U32 R60, R121, 0x4, R58 ;  /* 0x00000004793c7825 */ /* 0x001fca00078e003a */
[----:B-1----:R0:W4:Y:S01]  /*3050*/  LDG.E.CONSTANT R122, desc[UR10][R60.64] ;  /* 0x0000000a3c7a7981 */ /* 0x002122000c1e9900 */
[----:B------:R-:W-:Y:S02]  /*3060*/  IMAD R121, R21, 0x11, R103 ;  /* 0x0000001115797824 */ /* 0x000fe400078e0267 */
[----:B0-----:R-:W-:-:S04]  /*3070*/  IMAD.WIDE.U32 R60, R119, 0x4, R58 ;  /* 0x00000004773c7825 */ /* 0x001fc800078e003a */
[----:B------:R-:W-:Y:S02]  /*3080*/  IMAD R119, R21, 0x11, R100 ;  /* 0x0000001115777824 */ /* 0x000fe400078e0264 */
[----:B------:R-:W-:Y:S01]  /*3090*/  VIADD R121, R121, UR4 ;  /* 0x0000000479797c36 */ /* 0x000fe20008000000 */
[----:B-----5:R0:W-:Y:S02]  /*30a0*/  STS [R97+UR6+0x800], R124 ;  /* 0x0008007c61007988 */ /* 0x0201e40008000806 */
[----:B------:R-:W-:Y:S02]  /*30b0*/  IADD3 R119, PT, PT, R119, UR4, RZ ;  /* 0x0000000477777c10 */ /* 0x000fe4000fffe0ff */
[----:B0-----:R0:W5:Y:S02]  /*30c0*/  LDG.E.CONSTANT R124, desc[UR10][R60.64] ;  /* 0x0000000a3c7c7981 */ /* 0x001164000c1e9900 */
[----:B0-----:R-:W-:-:S04]  /*30d0*/  IMAD.WIDE.U32 R60, R121, 0x4, R58 ;  /* 0x00000004793c7825 */ /* 0x001fc800078e003a */
[----:B------:R-:W-:Y:S01]  /*30e0*/  IMAD.WIDE.U32 R58, R119, 0x4, R58 ;  /* 0x00000004773a7825 */ /* 0x000fe200078e003a */
[----:B------:R-:W5:Y:S05]  /*30f0*/  LDG.E.CONSTANT R121, desc[UR10][R60.64] ;  /* 0x0000000a3c797981 */ /* 0x000f6a000c1e9900 */
[----:B------:R-:W5:Y:S01]  /*3100*/  LDG.E.CONSTANT R58, desc[UR10][R58.64] ;  /* 0x0000000a3a3a7981 */ /* 0x000f62000c1e9900 */
[----:B------:R-:W-:Y:S01]  /*3110*/  ISETP.GT.U32.AND P0, PT, R0, 0x1f, PT ;  /* 0x0000001f0000780c */ /* 0x000fe20003f04070 */
[----:B------:R-:W-:Y:S02]  /*3120*/  BSSY.RECONVERGENT B0, `(.L_x_0) ;  /* 0x00000d7000007945 */ /* 0x000fe40003800200 */
[----:B------:R0:W-:Y:S04]  /*3130*/  STS [R97+UR6+0xa00], R62 ;  /* 0x000a003e61007988 */ /* 0x0001e80008000806 */
[----:B------:R0:W-:Y:S04]  /*3140*/  STS [R97+UR6+0xe00], R117 ;  /* 0x000e007561007988 */ /* 0x0001e80008000806 */
[----:B------:R0:W-:Y:S04]  /*3150*/  STS [R97+UR6+0x1c00], R67 ;  /* 0x001c004361007988 */ /* 0x0001e80008000806 */
[----:B------:R0:W-:Y:S04]  /*3160*/  STS [R97+UR6+0x1e00], R66 ;  /* 0x001e004261007988 */ /* 0x0001e80008000806 */
[----:B------:R0:W-:Y:S04]  /*3170*/  STS [R97+UR6], R65 ;  /* 0x0000004161007988 */ /* 0x0001e80008000806 */
[----:B------:R0:W-:Y:S04]  /*3180*/  STS [R97+UR6+0x1000], R64 ;  /* 0x0010004061007988 */ /* 0x0001e80008000806 */
[----:B------:R0:W-:Y:S04]  /*3190*/  STS [R97+UR6+0x1200], R63 ;  /* 0x0012003f61007988 */ /* 0x0001e80008000806 */
[----:B--2---:R0:W-:Y:S04]  /*31a0*/  STS [R97+UR6+0xc00], R118 ;  /* 0x000c007661007988 */ /* 0x0041e80008000806 */
[----:B---3--:R0:W-:Y:S04]  /*31b0*/  STS [R97+UR6+0x1400], R120 ;  /* 0x0014007861007988 */ /* 0x0081e80008000806 */
[----:B----4-:R0:W-:Y:S04]  /*31c0*/  STS [R97+UR6+0x1600], R122 ;  /* 0x0016007a61007988 */ /* 0x0101e80008000806 */
[----:B-----5:R0:W-:Y:S04]  /*31d0*/  STS [R97+UR6+0x1800], R124 ;  /* 0x0018007c61007988 */ /* 0x0201e80008000806 */
[----:B------:R0:W-:Y:S04]  /*31e0*/  STS [R97+UR6+0x1a00], R121 ;  /* 0x001a007961007988 */ /* 0x0001e80008000806 */
[----:B------:R0:W-:Y:S01]  /*31f0*/  STS [R97+UR6+0x2000], R58 ;  /* 0x0020003a61007988 */ /* 0x0001e20008000806 */
[----:B------:R-:W-:Y:S05]  /*3200*/  @P0 BRA `(.L_x_1) ;  /* 0x0000000c00200947 */ /* 0x000fea0003800000 */
[C---:B0-----:R-:W-:Y:S01]  /*3210*/  IMAD R64, R0.reuse, 0x44, RZ ;  /* 0x0000004400407824 */ /* 0x041fe200078e02ff */
[----:B------:R-:W0:Y:S01]  /*3220*/  LDC.64 R118, c[0x0][0x388] ;  /* 0x0000e200ff767b82 */ /* 0x000e220000000a00 */
[----:B------:R-:W-:Y:S02]  /*3230*/  IMAD R66, R0, 0x22, RZ ;  /* 0x0000002200427824 */ /* 0x000fe400078e02ff */
[----:B------:R-:W-:Y:S02]  /*3240*/  IMAD.U32 R61, RZ, RZ, UR5 ;  /* 0x00000005ff3d7e24 */ /* 0x000fe4000f8e00ff */
[----:B------:R-:W-:Y:S01]  /*3250*/  VIADD R58, R64, 0x2 ;  /* 0x00000002403a7836 */ /* 0x000fe20000000000 */
[C---:B------:R-:W-:Y:S01]  /*3260*/  IADD3 R59, PT, PT, R66.reuse, 0x1, RZ ;  /* 0x00000001423b7810 */ /* 0x040fe20007ffe0ff */
[----:B------:R-:W-:Y:S01]  /*3270*/  IMAD.U32 R63, RZ, RZ, UR5 ;  /* 0x00000005ff3f7e24 */ /* 0x000fe2000f8e00ff */
[----:B------:R-:W-:Y:S01]  /*3280*/  LOP3.LUT R65, R66, 0x3e, RZ, 0xc0, !PT ;  /* 0x0000003e42417812 */ /* 0x000fe200078ec0ff */
[----:B------:R-:W-:Y:S01]  /*3290*/  VIADD R60, R64, 0x4 ;  /* 0x00000004403c7836 */ /* 0x000fe20000000000 */
[----:B------:R-:W-:-:S02]  /*32a0*/  LOP3.LUT R58, R61, 0xf80, R58, 0xf8, !PT ;  /* 0x00000f803d3a7812 */ /* 0x000fc400078ef83a */
[----:B------:R-:W-:Y:S02]  /*32b0*/  LOP3.LUT R59, R59, 0x3f, RZ, 0xc0, !PT ;  /* 0x0000003f3b3b7812 */ /* 0x000fe400078ec0ff */
[----:B------:R-:W-:Y:S02]  /*32c0*/  LOP3.LUT R60, R63, 0x1f80, R60, 0xf8, !PT ;  /* 0x00001f803f3c7812 */ /* 0x000fe400078ef83c */
[----:B------:R-:W-:Y:S01]  /*32d0*/  IADD3 R120, PT, PT, R58, R59, RZ ;  /* 0x0000003b3a787210 */ /* 0x000fe20007ffe0ff */
[----:B------:R-:W-:-:S05]  /*32e0*/  VIADD R58, R64, 0x8 ;  /* 0x00000008403a7836 */ /* 0x000fca0000000000 */
[----:B------:R-:W-:Y:S01]  /*32f0*/  LOP3.LUT R122, R61, 0x1f80, R58, 0xf8, !PT ;  /* 0x00001f803d7a7812 */ /* 0x000fe200078ef83a */
[C---:B------:R-:W-:Y:S01]  /*3300*/  VIADD R58, R66.reuse, 0x2 ;  /* 0x00000002423a7836 */ /* 0x040fe20000000000 */
[----:B------:R-:W-:-:S04]  /*3310*/  IADD3 R61, PT, PT, R66, 0x4, RZ ;  /* 0x00000004423d7810 */ /* 0x000fc80007ffe0ff */
[----:B------:R-:W-:Y:S02]  /*3320*/  LOP3.LUT R59, R58, 0x3e, RZ, 0xc0, !PT ;  /* 0x0000003e3a3b7812 */ /* 0x000fe400078ec0ff */
[----:B------:R-:W-:-:S03]  /*3330*/  LOP3.LUT R61, R61, 0x3e, RZ, 0xc0, !PT ;  /* 0x0000003e3d3d7812 */ /* 0x000fc600078ec0ff */
[----:B------:R-:W-:Y:S01]  /*3340*/  IMAD.IADD R60, R60, 0x1, R59 ;  /* 0x000000013c3c7824 */ /* 0x000fe200078e023b */
[----:B------:R-:W-:Y:S01]  /*3350*/  MOV R59, UR5 ;  /* 0x00000005003b7c02 */ /* 0x000fe20008000f00 */
[----:B------:R-:W-:-:S03]  /*3360*/  IMAD.IADD R122, R122, 0x1, R61 ;  /* 0x000000017a7a7824 */ /* 0x000fc600078e023d */
[----:B------:R-:W-:Y:S01]  /*3370*/  LOP3.LUT R58, R59, 0xf80, R64, 0xf8, !PT ;  /* 0x00000f803b3a7812 */ /* 0x000fe200078ef840 */
[----:B------:R-:W-:-:S04]  /*3380*/  IMAD R59, R21, 0x880, R99 ;  /* 0x00000880153b7824 */ /* 0x000fc800078e0263 */
[----:B------:R-:W-:Y:S02]  /*3390*/  IMAD.IADD R62, R58, 0x1, R65 ;  /* 0x000000013a3e7824 */ /* 0x000fe400078e0241 */
[----:B0-----:R-:W-:-:S04]  /*33a0*/  IMAD.WIDE.U32 R58, R59, 0x4, R118 ;  /* 0x000000043b3a7825 */ /* 0x001fc800078e0076 */
[C---:B------:R-:W-:Y:S01]  /*33b0*/  IMAD R67, R21.reuse, 0x880, R62 ;  /* 0x0000088015437824 */ /* 0x040fe200078e023e */
[----:B------:R0:W2:Y:S01]  /*33c0*/  LDG.E.CONSTANT R61, desc[UR10][R58.64] ;  /* 0x0000000a3a3d7981 */ /* 0x0000a2000c1e9900 */
[C---:B------:R-:W-:Y:S02]  /*33d0*/  IMAD R121, R21.reuse, 0x880, R120 ;  /* 0x0000088015797824 */ /* 0x040fe400078e0278 */
[----:B------:R-:W-:Y:S02]  /*33e0*/  IMAD R63, R21, 0x880, R98 ;  /* 0x00000880153f7824 */ /* 0x000fe400078e0262 */
[----:B------:R-:W-:-:S04]  /*33f0*/  IMAD.WIDE.U32 R120, R121, 0x4, R118 ;  /* 0x0000000479787825 */ /* 0x000fc800078e0076 */
[----:B------:R-:W-:Y:S02]  /*3400*/  IMAD R123, R21, 0x880, R60 ;  /* 0x00000880157b7824 */ /* 0x000fe400078e023c */
[----:B0-----:R-:W-:-:S04]  /*3410*/  IMAD.WIDE.U32 R58, R67, 0x4, R118 ;  /* 0x00000004433a7825 */ /* 0x001fc800078e0076 */
[----:B------:R-:W-:Y:S02]  /*3420*/  IMAD R67, R21, 0x880, R122 ;  /* 0x0000088015437824 */ /* 0x000fe400078e027a */
[--C-:B------:R-:W-:Y:S01]  /*3430*/  IMAD.WIDE.U32 R62, R63, 0x4, R118.reuse ;  /* 0x000000043f3e7825 */ /* 0x100fe200078e0076 */
[----:B------:R-:W3:Y:S03]  /*3440*/  LDG.E.CONSTANT R58, desc[UR10][R58.64] ;  /* 0x0000000a3a3a7981 */ /* 0x000ee6000c1e9900 */
[--C-:B------:R-:W-:Y:S02]  /*3450*/  IMAD.WIDE.U32 R122, R123, 0x4, R118.reuse ;  /* 0x000000047b7a7825 */ /* 0x100fe400078e0076 */
[----:B------:R-:W4:Y:S04]  /*3460*/  LDG.E.CONSTANT R63, desc[UR10][R62.64] ;  /* 0x0000000a3e3f7981 */ /* 0x000f28000c1e9900 */
[----:B------:R-:W2:Y:S04]  /*3470*/  LDG.E.CONSTANT R60, desc[UR10][R122.64] ;  /* 0x0000000a7a3c7981 */ /* 0x000ea8000c1e9900 */
[----:B------:R0:W3:Y:S02]  /*3480*/  LDG.E.CONSTANT R59, desc[UR10][R120.64] ;  /* 0x0000000a783b7981 */ /* 0x0000e4000c1e9900 */
[----:B0-----:R-:W-:-:S05]  /*3490*/  IMAD.WIDE.U32 R120, R67, 0x4, R118 ;  /* 0x0000000443787825 */ /* 0x001fca00078e0076 */
[----:B------:R0:W4:Y:S01]  /*34a0*/  LDG.E.CONSTANT R62, desc[UR10][R120.64] ;  /* 0x0000000a783e7981 */ /* 0x000122000c1e9900 */
[----:B------:R-:W-:Y:S01]  /*34b0*/  MOV R67, 0x22 ;  /* 0x0000002200437802 */ /* 0x000fe20000000f00 */
[----:B------:R-:W-:Y:S01]  /*34c0*/  UIADD3 UR6, UPT, UPT, UR7, 0x2200, URZ ;  /* 0x0000220007067890 */ /* 0x000fe2000fffe0ff */
[----:B------:R-:W-:Y:S02]  /*34d0*/  IMAD.U32 R125, RZ, RZ, UR5 ;  /* 0x00000005ff7d7e24 */ /* 0x000fe4000f8e00ff */
[----:B------:R-:W-:Y:S01]  /*34e0*/  VIADD R122, R64, 0x14 ;  /* 0x00000014407a7836 */ /* 0x000fe20000000000 */
[----:B------:R-:W-:Y:S01]  /*34f0*/  ULEA UR6, UR8, UR6, 0x18 ;  /* 0x0000000608067291 */ /* 0x000fe2000f8ec0ff */
[----:B0-----:R-:W-:-:S03]  /*3500*/  IMAD R121, R0, R67, 0xa ;  /* 0x0000000a00797424 */ /* 0x001fc600078e0243 */
[----:B------:R-:W-:Y:S01]  /*3510*/  LOP3.LUT R120, R125, 0x1f80, R122, 0xf8, !PT ;  /* 0x00001f807d787812 */ /* 0x000fe200078ef87a */
[----:B------:R-:W-:Y:S01]  /*3520*/  IMAD.MOV.U32 R117, RZ, RZ, 0x88 ;  /* 0x00000088ff757424 */ /* 0x000fe200078e00ff */
[----:B------:R-:W-:-:S03]  /*3530*/  LOP3.LUT R121, R121, 0x3e, RZ, 0xc0, !PT ;  /* 0x0000003e79797812 */ /* 0x000fc600078ec0ff */
[----:B------:R-:W-:Y:S01]  /*3540*/  IMAD R117, R0, R117, UR6 ;  /* 0x0000000600757e24 */ /* 0x000fe2000f8e0275 */
[----:B------:R-:W-:Y:S01]  /*3550*/  IADD3 R120, PT, PT, R120, R121, RZ ;  /* 0x0000007978787210 */ /* 0x000fe20007ffe0ff */
[C---:B------:R-:W-:Y:S02]  /*3560*/  IMAD R121, R21.reuse, 0x880, R19 ;  /* 0x0000088015797824 */ /* 0x040fe400078e0213 */
[----:B------:R-:W-:Y:S01]  /*3570*/  IMAD R123, R21, 0x880, R8 ;  /* 0x00000880157b7824 */ /* 0x000fe200078e0208 */
[----:B--2---:R0:W-:Y:S04]  /*3580*/  STS.64 [R117+0x8], R60 ;  /* 0x0000083c75007388 */ /* 0x0041e80000000a00 */
[----:B---3--:R1:W-:Y:S01]  /*3590*/  STS.64 [R117], R58 ;  /* 0x0000003a75007388 */ /* 0x0083e20000000a00 */
[----:B0-----:R-:W-:-:S04]  /*35a0*/  IMAD.WIDE.U32 R60, R123, 0x4, R118 ;  /* 0x000000047b3c7825 */ /* 0x001fc800078e0076 */
[----:B-1----:R-:W-:Y:S01]  /*35b0*/  IMAD.WIDE.U32 R58, R121, 0x4, R118 ;  /* 0x00000004793a7825 */ /* 0x002fe200078e0076 */
[----:B----4-:R0:W-:Y:S03]  /*35c0*/  STS.64 [R117+0x10], R62 ;  /* 0x0000103e75007388 */ /* 0x0101e60000000a00 */
[C---:B------:R-:W-:Y:S02]  /*35d0*/  IMAD R121, R21.reuse, 0x880, R3 ;  /* 0x0000088015797824 */ /* 0x040fe400078e0203 */
[----:B------:R-:W2:Y:S01]  /*35e0*/  LDG.E.CONSTANT R58, desc[UR10][R58.64] ;  /* 0x0000000a3a3a7981 */ /* 0x000ea2000c1e9900 */
[----:B0-----:R-:W-:-:S03]  /*35f0*/  IMAD R63, R21, 0x880, R2 ;  /* 0x00000880153f7824 */ /* 0x001fc600078e0202 */
[----:B------:R0:W2:Y:S01]  /*3600*/  LDG.E.CONSTANT R59, desc[UR10][R60.64] ;  /* 0x0000000a3c3b7981 */ /* 0x0000a2000c1e9900 */
[----:B------:R-:W-:Y:S02]  /*3610*/  IMAD R123, R21, 0x880, R9 ;  /* 0x00000880157b7824 */ /* 0x000fe400078e0209 */
[----:B0-----:R-:W-:-:S04]  /*3620*/  IMAD.WIDE.U32 R60, R63, 0x4, R118 ;  /* 0x000000043f3c7825 */ /* 0x001fc800078e0076 */
[----:B------:R-:W-:Y:S02]  /*3630*/  IMAD.WIDE.U32 R62, R121, 0x4, R118 ;  /* 0x00000004793e7825 */ /* 0x000fe400078e0076 */
[----:B------:R-:W3:Y:S02]  /*3640*/  LDG.E.CONSTANT R60, desc[UR10][R60.64] ;  /* 0x0000000a3c3c7981 */ /* 0x000ee4000c1e9900 */
[----:B------:R-:W-:-:S04]  /*3650*/  IMAD R121, R21, 0x880, R120 ;  /* 0x0000088015797824 */ /* 0x000fc800078e0278 */
[--C-:B------:R-:W-:Y:S01]  /*3660*/  IMAD.WIDE.U32 R120, R121, 0x4, R118.reuse ;  /* 0x0000000479787825 */ /* 0x100fe200078e0076 */
[----:B------:R0:W3:Y:S03]  /*3670*/  LDG.E.CONSTANT R61, desc[UR10][R62.64] ;  /* 0x0000000a3e3d7981 */ /* 0x0000e6000c1e9900 */
[----:B0-----:R-:W-:-:S06]  /*3680*/  IMAD.WIDE.U32 R62, R123, 0x4, R118 ;  /* 0x000000047b3e7825 */ /* 0x001fcc00078e0076 */
[----:B------:R-:W4:Y:S04]  /*3690*/  LDG.E.CONSTANT R63, desc[UR10][R62.64] ;  /* 0x0000000a3e3f7981 */ /* 0x000f28000c1e9900 */
[----:B------:R0:W4:Y:S01]  /*36a0*/  LDG.E.CONSTANT R62, desc[UR10][R120.64] ;  /* 0x0000000a783e7981 */ /* 0x000122000c1e9900 */
[----:B------:R-:W-:Y:S02]  /*36b0*/  VIADD R122, R64, 0x18 ;  /* 0x00000018407a7836 */ /* 0x000fe40000000000 */
[----:B------:R-:W-:-:S03]  /*36c0*/  IMAD R123, R0, R67, 0xc ;  /* 0x0000000c007b7424 */ /* 0x000fc600078e0243 */
[----:B------:R-:W-:Y:S02]  /*36d0*/  LOP3.LUT R122, R125, 0x1f80, R122, 0xf8, !PT ;  /* 0x00001f807d7a7812 */ /* 0x000fe400078ef87a */
[----:B------:R-:W-:Y:S01]  /*36e0*/  LOP3.LUT R123, R123, 0x3e, RZ, 0xc0, !PT ;  /* 0x0000003e7b7b7812 */ /* 0x000fe200078ec0ff */
[----:B0-----:R-:W-:-:S04]  /*36f0*/  VIADD R120, R64, 0x1c ;  /* 0x0000001c40787836 */ /* 0x001fc80000000000 */
[----:B------:R-:W-:Y:S01]  /*3700*/  IMAD.IADD R124, R122, 0x1, R123 ;  /* 0x000000017a7c7824 */ /* 0x000fe200078e027b */
[----:B------:R-:W-:-:S04]  /*3710*/  MOV R123, UR5 ;  /* 0x00000005007b7c02 */ /* 0x000fc80008000f00 */
[----:B------:R-:W-:Y:S01]  /*3720*/  LOP3.LUT R120, R123, 0x1f80, R120, 0xf8, !PT ;  /* 0x00001f807b787812 */ /* 0x000fe200078ef878 */
[C---:B------:R-:W-:Y:S02]  /*3730*/  IMAD R121, R21.reuse, 0x880, R124 ;  /* 0x0000088015797824 */ /* 0x040fe400078e027c */
[----:B------:R-:W-:Y:S01]  /*3740*/  IMAD R125, R21, 0x880, R12 ;  /* 0x00000880157d7824 */ /* 0x000fe200078e020c */
[----:B--2---:R0:W-:Y:S02]  /*3750*/  STS.64 [R117+0x18], R58 ;  /* 0x0000183a75007388 */ /* 0x0041e40000000a00 */
[----:B0-----:R-:W-:Y:S01]  /*3760*/  IMAD.U32 R59, RZ, RZ, UR5 ;  /* 0x00000005ff3b7e24 */ /* 0x001fe2000f8e00ff */
[----:B------:R-:W-:-:S04]  /*3770*/  IADD3 R58, PT, PT, R64, 0x20, RZ ;  /* 0x00000020403a7810 */ /* 0x000fc80007ffe0ff */
[----:B------:R-:W-:Y:S01]  /*3780*/  LOP3.LUT R122, R59, 0x1f80, R58, 0xf8, !PT ;  /* 0x00001f803b7a7812 */ /* 0x000fe200078ef83a */
[-C--:B------:R-:W-:Y:S01]  /*3790*/  IMAD R58, R0, R67.reuse, 0xe ;  /* 0x0000000e003a7424 */ /* 0x080fe200078e0243 */
[----:B---3--:R0:W-:Y:S04]  /*37a0*/  STS.64 [R117+0x20], R60 ;  /* 0x0000203c75007388 */ /* 0x0081e80000000a00 */
[----:B------:R-:W-:Y:S01]  /*37b0*/  LOP3.LUT R59, R58, 0x3e, RZ, 0xc0, !PT ;  /* 0x0000003e3a3b7812 */ /* 0x000fe200078ec0ff */
[----:B0-----:R-:W-:-:S05]  /*37c0*/  IMAD R60, R0, R67, 0x10 ;  /* 0x00000010003c7424 */ /* 0x001fca00078e0243 */
[----:B------:R-:W-:-:S05]  /*37d0*/  LOP3.LUT R61, R60, 0x3e, RZ, 0xc0, !PT ;  /* 0x0000003e3c3d7812 */ /* 0x000fca00078ec0ff */
[----:B------:R-:W-:Y:S01]  /*37e0*/  IMAD.IADD R122, R122, 0x1, R61 ;  /* 0x000000017a7a7824 */ /* 0x000fe200078e023d */
[----:B----4-:R0:W-:Y:S01]  /*37f0*/  STS.64 [R117+0x28], R62 ;  /* 0x0000283e75007388 */ /* 0x0101e20000000a00 */
[----:B------:R-:W-:-:S04]  /*3800*/  IMAD R61, R21, 0x880, R11 ;  /* 0x00000880153d7824 */ /* 0x000fc800078e020b */
[----:B------:R-:W-:-:S04]  /*3810*/  IMAD.WIDE.U32 R60, R61, 0x4, R118 ;  /* 0x000000043d3c7825 */ /* 0x000fc800078e0076 */
[C---:B------:R-:W-:Y:S02]  /*3820*/  IMAD R123, R21.reuse, 0x880, R122 ;  /* 0x00000880157b7824 */ /* 0x040fe400078e027a */
[----:B------:R-:W2:Y:S01]  /*3830*/  LDG.E.CONSTANT R61, desc[UR10][R60.64] ;  /* 0x0000000a3c3d7981 */ /* 0x000ea2000c1e9900 */
[----:B0-----:R-:W-:Y:S02]  /*3840*/  IMAD.IADD R62, R120, 0x1, R59 ;  /* 0x00000001783e7824 */ /* 0x001fe400078e023b */
[C---:B------:R-:W-:Y:S02]  /*3850*/  IMAD R59, R21.reuse, 0x880, R10 ;  /* 0x00000880153b7824 */ /* 0x040fe400078e020a */
[----:B------:R-:W-:Y:S02]  /*3860*/  IMAD R63, R21, 0x880, R62 ;  /* 0x00000880153f7824 */ /* 0x000fe400078e023e */
[----:B------:R-:W-:-:S04]  /*3870*/  IMAD.WIDE.U32 R58, R59, 0x4, R118 ;  /* 0x000000043b3a7825 */ /* 0x000fc800078e0076 */
[--C-:B------:R-:W-:Y:S02]  /*3880*/  IMAD.WIDE.U32 R62, R63, 0x4, R118.reuse ;  /* 0x000000043f3e7825 */ /* 0x100fe400078e0076 */
[----:B------:R-:W3:Y:S02]  /*3890*/  LDG.E.CONSTANT R59, desc[UR10][R58.64] ;  /* 0x0000000a3a3b7981 */ /* 0x000ee4000c1e9900 */
[--C-:B------:R-:W-:Y:S02]  /*38a0*/  IMAD.WIDE.U32 R120, R121, 0x4, R118.reuse ;  /* 0x0000000479787825 */ /* 0x100fe400078e0076 */
[----:B------:R0:W2:Y:S04]  /*38b0*/  LDG.E.CONSTANT R60, desc[UR10][R62.64] ;  /* 0x0000000a3e3c7981 */ /* 0x0000a8000c1e9900 */
[----:B------:R1:W3:Y:S01]  /*38c0*/  LDG.E.CONSTANT R58, desc[UR10][R120.64] ;  /* 0x0000000a783a7981 */ /* 0x0002e2000c1e9900 */
[----:B0-----:R-:W-:-:S04]  /*38d0*/  IMAD.WIDE.U32 R62, R125, 0x4, R118 ;  /* 0x000000047d3e7825 */ /* 0x001fc800078e0076 */
[----:B-1----:R-:W-:Y:S02]  /*38e0*/  IMAD.WIDE.U32 R120, R123, 0x4, R118 ;  /* 0x000000047b787825 */ /* 0x002fe400078e0076 */
[----:B------:R-:W4:Y:S04]  /*38f0*/  LDG.E.CONSTANT R63, desc[UR10][R62.64] ;  /* 0x0000000a3e3f7981 */ /* 0x000f28000c1e9900 */
[----:B------:R0:W4:Y:S01]  /*3900*/  LDG.E.CONSTANT R62, desc[UR10][R120.64] ;  /* 0x0000000a783e7981 */ /* 0x000122000c1e9900 */
[----:B------:R-:W-:Y:S01]  /*3910*/  VIADD R122, R64, 0x24 ;  /* 0x00000024407a7836 */ /* 0x000fe20000000000 */
[----:B------:R-:W-:Y:S01]  /*3920*/  MOV R123, UR5 ;  /* 0x00000005007b7c02 */ /* 0x000fe20008000f00 */
[----:B------:R-:W-:-:S03]  /*3930*/  IMAD.U32 R124, RZ, RZ, UR5 ;  /* 0x00000005ff7c7e24 */ /* 0x000fc6000f8e00ff */
[----:B------:R-:W-:Y:S02]  /*3940*/  LOP3.LUT R122, R123, 0x1f80, R122, 0xf8, !PT ;  /* 0x00001f807b7a7812 */ /* 0x000fe400078ef87a */
[----:B------:R-:W-:-:S04]  /*3950*/  IADD3 R123, PT, PT, R64, 0x28, RZ ;  /* 0x00000028407b7810 */ /* 0x000fc80007ffe0ff */
[----:B------:R-:W-:Y:S01]  /*3960*/  LOP3.LUT R124, R124, 0x1f80, R123, 0xf8, !PT ;  /* 0x00001f807c7c7812 */ /* 0x000fe200078ef87b */
[----:B------:R-:W-:Y:S02]  /*3970*/  IMAD R123, R0, R67, 0x12 ;  /* 0x00000012007b7424 */ /* 0x000fe400078e0243 */
[----:B0-----:R-:W-:-:S03]  /*3980*/  VIADD R120, R66, 0x14 ;  /* 0x0000001442787836 */ /* 0x001fc60000000000 */
[----:B------:R-:W-:Y:S01]  /*3990*/  LOP3.LUT R123, R123, 0x3e, RZ, 0xc0, !PT ;  /* 0x0000003e7b7b7812 */ /* 0x000fe200078ec0ff */
[C---:B------:R-:W-:Y:S01]  /*39a0*/  IMAD R125, R21.reuse, 0x880, R15 ;  /* 0x00000880157d7824 */ /* 0x040fe200078e020f */
[----:B---3--:R0:W-:Y:S02]  /*39b0*/  STS.64 [R117+0x30], R58 ;  /* 0x0000303a75007388 */ /* 0x0081e40000000a00 */
[----:B0-----:R-:W-:Y:S02]  /*39c0*/  LOP3.LUT R59, R120, 0x3e, RZ, 0xc0, !PT ;  /* 0x0000003e783b7812 */ /* 0x001fe400078ec0ff */
[----:B----4-:R0:W-:Y:S02]  /*39d0*/  STS.64 [R117+0x40], R62 ;  /* 0x0000403e75007388 */ /* 0x0101e40000000a00 */
[----:B0-----:R-:W-:Y:S01]  /*39e0*/  IMAD.IADD R62, R122, 0x1, R123 ;  /* 0x000000017a3e7824 */ /* 0x001fe200078e027b */
[----:B------:R-:W-:Y:S01]  /*39f0*/  IADD3 R122, PT, PT, R124, R59, RZ ;  /* 0x0000003b7c7a7210 */ /* 0x000fe20007ffe0ff */
[----:B------:R-:W-:-:S02]  /*3a00*/  IMAD R59, R21, 0x880, R13 ;  /* 0x00000880153b7824 */ /* 0x000fc400078e020d */
[----:B------:R-:W-:Y:S02]  /*3a10*/  IMAD R121, R21, 0x880, R62 ;  /* 0x0000088015797824 */ /* 0x000fe400078e023e */
[--C-:B------:R-:W-:Y:S01]  /*3a20*/  IMAD.WIDE.U32 R58, R59, 0x4, R118.reuse ;  /* 0x000000043b3a7825 */ /* 0x100fe200078e0076 */
[----:B--2---:R0:W-:Y:S03]  /*3a30*/  STS.64 [R117+0x38], R60 ;  /* 0x0000383c75007388 */ /* 0x0041e60000000a00 */
[----:B------:R-:W-:Y:S02]  /*3a40*/  IMAD.WIDE.U32 R120, R121, 0x4, R118 ;  /* 0x0000000479787825 */ /* 0x000fe400078e0076 */
[----:B------:R-:W2:Y:S02]  /*3a50*/  LDG.E.CONSTANT R59, desc[UR10][R58.64] ;  /* 0x0000000a3a3b7981 */ /* 0x000ea4000c1e9900 */
[----:B------:R-:W-:-:S02]  /*3a60*/  IMAD R123, R21, 0x880, R122 ;  /* 0x00000880157b7824 */ /* 0x000fc400078e027a */
[----:B0-----:R-:W-:Y:S01]  /*3a70*/  IMAD R61, R21, 0x880, R4 ;  /* 0x00000880153d7824 */ /* 0x001fe200078e0204 */
[----:B------:R0:W2:Y:S03]  /*3a80*/  LDG.E.CONSTANT R58, desc[UR10][R120.64] ;  /* 0x0000000a783a7981 */ /* 0x0000a6000c1e9900 */
[----:B------:R-:W-:-:S04]  /*3a90*/  IMAD.WIDE.U32 R60, R61, 0x4, R118 ;  /* 0x000000043d3c7825 */ /* 0x000fc800078e0076 */
[----:B------:R-:W-:Y:S02]  /*3aa0*/  IMAD R63, R21, 0x880, R14 ;  /* 0x00000880153f7824 */ /* 0x000fe400078e020e */
[--C-:B------:R-:W-:Y:S01]  /*3ab0*/  IMAD.WIDE.U32 R122, R123, 0x4, R118.reuse ;  /* 0x000000047b7a7825 */ /* 0x100fe200078e0076 */
[----:B------:R-:W3:Y:S03]  /*3ac0*/  LDG.E.CONSTANT R61, desc[UR10][R60.64] ;  /* 0x0000000a3c3d7981 */ /* 0x000ee6000c1e9900 */
[----:B------:R-:W-:-:S04]  /*3ad0*/  IMAD.WIDE.U32 R62, R63, 0x4, R118 ;  /* 0x000000043f3e7825 */ /* 0x000fc800078e0076 */
[----:B0-----:R-:W-:Y:S02]  /*3ae0*/  IMAD.WIDE.U32 R120, R125, 0x4, R118 ;  /* 0x000000047d787825 */ /* 0x001fe400078e0076 */
[----:B------:R-:W4:Y:S04]  /*3af0*/  LDG.E.CONSTANT R62, desc[UR10][R62.64] ;  /* 0x0000000a3e3e7981 */ /* 0x000f28000c1e9900 */
[----:B------:R-:W3:Y:S04]  /*3b00*/  LDG.E.CONSTANT R60, desc[UR10][R122.64] ;  /* 0x0000000a7a3c7981 */ /* 0x000ee8000c1e9900 */
[----:B------:R0:W4:Y:S01]  /*3b10*/  LDG.E.CONSTANT R63, desc[UR10][R120.64] ;  /* 0x0000000a783f7981 */ /* 0x000122000c1e9900 */
[----:B------:R-:W-:Y:S01]  /*3b20*/  VIADD R124, R66, 0x1c ;  /* 0x0000001c427c7836 */ /* 0x000fe20000000000 */
[----:B------:R-:W-:Y:S01]  /*3b30*/  IADD3 R66, PT, PT, R64, 0x38, RZ ;  /* 0x0000003840427810 */ /* 0x000fe20007ffe0ff */
[----:B------:R-:W-:Y:S01]  /*3b40*/  IMAD R67, R0, R67, 0x1e ;  /* 0x0000001e00437424 */ /* 0x000fe200078e0243 */
[C---:B0-----:R-:W-:Y:S01]  /*3b50*/  IADD3 R120, PT, PT, R64.reuse, 0x3c, RZ ;  /* 0x0000003c40787810 */ /* 0x041fe20007ffe0ff */
[----:B------:R-:W-:-:S02]  /*3b60*/  VIADD R64, R64, 0x40 ;  /* 0x0000004040407836 */ /* 0x000fc40000000000 */
[----:B------:R-:W-:Y:S01]  /*3b70*/  IMAD.U32 R123, RZ, RZ, UR5 ;  /* 0x00000005ff7b7e24 */ /* 0x000fe2000f8e00ff */
[----:B------:R-:W-:Y:S01]  /*3b80*/  LOP3.LUT R67, R67, 0x3e, RZ, 0xc0, !PT ;  /* 0x0000003e43437812 */ /* 0x000fe200078ec0ff */
[----:B------:R-:W-:Y:S01]  /*3b90*/  IMAD.U32 R125, RZ, RZ, UR5 ;  /* 0x00000005ff7d7e24 */ /* 0x000fe2000f8e00ff */
[----:B------:R-:W-:Y:S02]  /*3ba0*/  LOP3.LUT R65, R65, 0x20, RZ, 0x3c, !PT ;  /* 0x0000002041417812 */ /* 0x000fe400078e3cff */
[----:B------:R-:W-:Y:S02]  /*3bb0*/  LOP3.LUT R120, R123, 0x1f80, R120, 0xf8, !PT ;  /* 0x00001f807b787812 */ /* 0x000fe400078ef878 */
[----:B------:R-:W-:Y:S02]  /*3bc0*/  LOP3.LUT R66, R125, 0x1f80, R66, 0xf8, !PT ;  /* 0x00001f807d427812 */ /* 0x000fe400078ef842 */
[----:B------:R-:W-:Y:S02]  /*3bd0*/  IADD3 R121, PT, PT, R120, R67, RZ ;  /* 0x0000004378797210 */ /* 0x000fe40007ffe0ff */
[----:B------:R-:W-:-:S05]  /*3be0*/  LOP3.LUT R125, R124, 0x3e, RZ, 0xc0, !PT ;  /* 0x0000003e7c7d7812 */ /* 0x000fca00078ec0ff */
[----:B------:R-:W-:-:S04]  /*3bf0*/  IMAD.IADD R66, R66, 0x1, R125 ;  /* 0x0000000142427824 */ /* 0x000fc800078e027d */
[C---:B------:R-:W-:Y:S02]  /*3c00*/  IMAD R67, R21.reuse, 0x880, R66 ;  /* 0x0000088015437824 */ /* 0x040fe400078e0242 */
[----:B------:R-:W-:Y:S02]  /*3c10*/  IMAD R125, R21, 0x880, R20 ;  /* 0x00000880157d7824 */ /* 0x000fe400078e0214 */
[----:B------:R-:W-:-:S04]  /*3c20*/  IMAD.WIDE.U32 R66, R67, 0x4, R118 ;  /* 0x0000000443427825 */ /* 0x000fc800078e0076 */
[----:B------:R-:W-:Y:S01]  /*3c30*/  IMAD R121, R21, 0x880, R121 ;  /* 0x0000088015797824 */ /* 0x000fe200078e0279 */
[----:B--2---:R0:W-:Y:S02]  /*3c40*/  STS.64 [R117+0x48], R58 ;  /* 0x0000483a75007388 */ /* 0x0041e40000000a00 */
[----:B0-----:R-:W-:-:S05]  /*3c50*/  IMAD.U32 R59, RZ, RZ, UR5 ;  /* 0x00000005ff3b7e24 */ /* 0x001fca000f8e00ff */
[----:B------:R-:W-:Y:S01]  /*3c60*/  LOP3.LUT R64, R59, 0x1f80, R64, 0xf8, !PT ;  /* 0x00001f803b407812 */ /* 0x000fe200078ef840 */
[----:B------:R-:W-:Y:S01]  /*3c70*/  IMAD R59, R21, 0x880, R5 ;  /* 0x00000880153b7824 */ /* 0x000fe200078e0205 */
[----:B---3--:R0:W-:Y:S03]  /*3c80*/  STS.64 [R117+0x50], R60 ;  /* 0x0000503c75007388 */ /* 0x0081e60000000a00 */
[----:B------:R-:W-:Y:S01]  /*3c90*/  IMAD.WIDE.U32 R58, R59, 0x4, R118 ;  /* 0x000000043b3a7825 */ /* 0x000fe200078e0076 */
[----:B----4-:R1:W-:Y:S03]  /*3ca0*/  STS.64 [R117+0x58], R62 ;  /* 0x0000583e75007388 */ /* 0x0103e60000000a00 */
[----:B------:R-:W-:Y:S02]  /*3cb0*/  IMAD.IADD R120, R64, 0x1, R65 ;  /* 0x0000000140787824 */ /* 0x000fe400078e0241 */
[----:B0-----:R-:W-:Y:S01]  /*3cc0*/  IMAD R61, R21, 0x880, R6 ;  /* 0x00000880153d7824 */ /* 0x001fe200078e0206 */
[----:B------:R-:W2:Y:S03]  /*3cd0*/  LDG.E.CONSTANT R58, desc[UR10][R58.64] ;  /* 0x0000000a3a3a7981 */ /* 0x000ea6000c1e9900 */
[----:B------:R-:W-:-:S04]  /*3ce0*/  IMAD.WIDE.U32 R60, R61, 0x4, R118 ;  /* 0x000000043d3c7825 */ /* 0x000fc800078e0076 */
[C---:B-1----:R-:W-:Y:S02]  /*3cf0*/  IMAD R63, R21.reuse, 0x880, R16 ;  /* 0x00000880153f7824 */ /* 0x042fe400078e0210 */
[----:B------:R-:W-:Y:S01]  /*3d00*/  IMAD R65, R21, 0x880, R17 ;  /* 0x0000088015417824 */ /* 0x000fe200078e0211 */
[----:B------:R0:W2:Y:S02]  /*3d10*/  LDG.E.CONSTANT R59, desc[UR10][R60.64] ;  /* 0x0000000a3c3b7981 */ /* 0x0000a4000c1e9900 */
[----:B0-----:R-:W-:-:S04]  /*3d20*/  IMAD.WIDE.U32 R60, R63, 0x4, R118 ;  /* 0x000000043f3c7825 */ /* 0x001fc800078e0076 */
[----:B------:R-:W-:Y:S02]  /*3d30*/  IMAD.WIDE.U32 R62, R65, 0x4, R118 ;  /* 0x00000004413e7825 */ /* 0x000fe400078e0076 */
[----:B------:R-:W3:Y:S02]  /*3d40*/  LDG.E.CONSTANT R60, desc[UR10][R60.64] ;  /* 0x0000000a3c3c7981 */ /* 0x000ee4000c1e9900 */
[C---:B------:R-:W-:Y:S02]  /*3d50*/  IMAD R65, R21.reuse, 0x880, R7 ;  /* 0x0000088015417824 */ /* 0x040fe400078e0207 */
[----:B------:R0:W3:Y:S01]  /*3d60*/  LDG.E.CONSTANT R61, desc[UR10][R62.64] ;  /* 0x0000000a3e3d7981 */ /* 0x0000e2000c1e9900 */
[----:B------:R-:W-:Y:S02]  /*3d70*/  IMAD R123, R21, 0x880, R120 ;  /* 0x00000880157b7824 */ /* 0x000fe400078e0278 */
[----:B0-----:R-:W-:-:S04]  /*3d80*/  IMAD.WIDE.U32 R62, R65, 0x4, R118 ;  /* 0x00000004413e7825 */ /* 0x001fc800078e0076 */
[----:B------:R-:W-:Y:S02]  /*3d90*/  IMAD R65, R21, 0x880, R18 ;  /* 0x0000088015417824 */ /* 0x000fe400078e0212 */
[----:B------:R-:W4:Y:S01]  /*3da0*/  LDG.E.CONSTANT R63, desc[UR10][R62.64] ;  /* 0x0000000a3e3f7981 */ /* 0x000f22000c1e9900 */
[----:B------:R-:W-:-:S04]  /*3db0*/  IMAD.WIDE.U32 R120, R121, 0x4, R118 ;  /* 0x0000000479787825 */ /* 0x000fc800078e0076 */
[--C-:B------:R-:W-:Y:S01]  /*3dc0*/  IMAD.WIDE.U32 R64, R65, 0x4, R118.reuse ;  /* 0x0000000441407825 */ /* 0x100fe200078e0076 */
[----:B------:R0:W4:Y:S05]  /*3dd0*/  LDG.E.CONSTANT R62, desc[UR10][R66.64] ;  /* 0x0000000a423e7981 */ /* 0x00012a000c1e9900 */
[----:B------:R-:W5:Y:S01]  /*3de0*/  LDG.E.CONSTANT R65, desc[UR10][R64.64] ;  /* 0x0000000a40417981 */ /* 0x000f62000c1e9900 */
[----:B0-----:R-:W-:-:S04]  /*3df0*/  IMAD.WIDE.U32 R66, R125, 0x4, R118 ;  /* 0x000000047d427825 */ /* 0x001fc800078e0076 */
[----:B------:R-:W-:Y:S01]  /*3e00*/  IMAD.WIDE.U32 R118, R123, 0x4, R118 ;  /* 0x000000047b767825 */ /* 0x000fe200078e0076 */
[----:B------:R-:W5:Y:S04]  /*3e10*/  LDG.E.CONSTANT R64, desc[UR10][R120.64] ;  /* 0x0000000a78407981 */ /* 0x000f68000c1e9900 */
[----:B------:R-:W5:Y:S04]  /*3e20*/  LDG.E.CONSTANT R67, desc[UR10][R66.64] ;  /* 0x0000000a42437981 */ /* 0x000f68000c1e9900 */
[----:B------:R-:W5:Y:S04]  /*3e30*/  LDG.E.CONSTANT R66, desc[UR10][R118.64] ;  /* 0x0000000a76427981 */ /* 0x000f68000c1e9900 */
[----:B--2---:R1:W-:Y:S04]  /*3e40*/  STS.64 [R117+0x60], R58 ;  /* 0x0000603a75007388 */ /* 0x0043e80000000a00 */
[----:B---3--:R1:W-:Y:S04]  /*3e50*/  STS.64 [R117+0x68], R60 ;  /* 0x0000683c75007388 */ /* 0x0083e80000000a00 */
[----:B----4-:R1:W-:Y:S04]  /*3e60*/  STS.64 [R117+0x70], R62 ;  /* 0x0000703e75007388 */ /* 0x0103e80000000a00 */
[----:B-----5:R1:W-:Y:S04]  /*3e70*/  STS.64 [R117+0x78], R64 ;  /* 0x0000784075007388 */ /* 0x0203e80000000a00 */
[----:B------:R1:W-:Y:S02]  /*3e80*/  STS.64 [R117+0x80], R66 ;  /* 0x0000804275007388 */ /* 0x0003e40000000a00 */
.L_x_1:
[----:B------:R-:W-:Y:S05]  /*3e90*/  BSYNC.RECONVERGENT B0 ;  /* 0x0000000000007941 */ /* 0x000fea0003800200 */
.L_x_0:
[----:B------:R-:W-:Y:S01]  /*3ea0*/  BAR.SYNC.DEFER_BLOCKING 0x0 ;  /* 0x0000000000007b1d */ /* 0x000fe20000010000 */
[----:B------:R-:W-:Y:S01]  /*3eb0*/  UIADD3 UR7, UPT, UPT, UR7, 0x2200, URZ ;  /* 0x0000220007077890 */ /* 0x000fe2000fffe0ff */
[----:B01----:R-:W-:-:S03]  /*3ec0*/  IMAD.SHL.U32 R62, R0, 0x10, RZ ;  /* 0x00000010003e7824 */ /* 0x003fc600078e00ff */
[----:B------:R-:W-:Y:S02]  /*3ed0*/  ULEA UR7, UR8, UR7, 0x18 ;  /* 0x0000000708077291 */ /* 0x000fe4000f8ec0ff */
[----:B------:R-:W-:Y:S01]  /*3ee0*/  LOP3.LUT R63, R62, 0xf0, RZ, 0xc0, !PT ;  /* 0x000000f03e3f7812 */ /* 0x000fe200078ec0ff */
[----:B------:R-:W-:-:S03]  /*3ef0*/  UMOV UR6, 0x880 ;  /* 0x0000088000067882 */ /* 0x000fc60000000000 */
[----:B------:R-:W-:-:S04]  /*3f00*/  MOV R58, UR7 ;  /* 0x00000007003a7c02 */ /* 0x000fc80008000f00 */
[----:B------:R-:W-:-:S07]  /*3f10*/  IADD3 R63, PT, PT, R63, 0x8, R58 ;  /* 0x000000083f3f7810 */ /* 0x000fce0007ffe03a */
.L_x_2:
[----:B------:R-:W-:Y:S04]  /*3f20*/  LDS R64, [R96+UR6+-0x880] ;  /* 0xfff7800660407984 */ /* 0x000fe80008000800 */
[----:B------:R-:W0:Y:S04]  /*3f30*/  LDS.64 R58, [R63+-0x8] ;  /* 0xfffff8003f3a7984 */ /* 0x000e280000000a00 */
[----:B------:R1:W2:Y:S04]  /*3f40*/  LDS.64 R60, [R63] ;  /* 0x000000003f3c7984 */ /* 0x0002a80000000a00 */
[----:B------:R-:W3:Y:S04]  /*3f50*/  LDS R65, [R96+UR6+-0x83c] ;  /* 0xfff7c40660417984 */ /* 0x000ee80008000800 */
[----:B------:R-:W4:Y:S01]  /*3f60*/  LDS R67, [R96+UR6+-0x770] ;  /* 0xfff8900660437984 */ /* 0x000f220008000800 */
[----:B-1----:R-:W-:-:S03]  /*3f70*/  VIADD R63, R63, 0x100 ;  /* 0x000001003f3f7836 */ /* 0x002fc60000000000 */
[----:B------:R-:W1:Y:S04]  /*3f80*/  LDS R117, [R96+UR6+-0x72c] ;  /* 0xfff8d40660757984 */ /* 0x000e680008000800 */
[----:B------:R-:W5:Y:S04]  /*3f90*/  LDS R119, [R96+UR6+-0x660] ;  /* 0xfff9a00660777984 */ /* 0x000f680008000800 */
[----:B------:R-:W5:Y:S04]  /*3fa0*/  LDS R121, [R96+UR6+-0x61c] ;  /* 0xfff9e40660797984 */ /* 0x000f680008000800 */
[----:B------:R-:W5:Y:S04]  /*3fb0*/  LDS R123, [R96+UR6+-0x550] ;  /* 0xfffab006607b7984 */ /* 0x000f680008000800 */
[----:B------:R-:W5:Y:S04]  /*3fc0*/  LDS R125, [R96+UR6+0x264] ;  /* 0x00026406607d7984 */ /* 0x000f680008000800 */
[----:B------:R-:W5:Y:S01]  /*3fd0*/  LDS R66, [R96+UR6+0x374] ;  /* 0x0003740660427984 */ /* 0x000f620008000800 */
[C---:B0-----:R-:W-:Y:S01]  /*3fe0*/  FFMA R95, R64.reuse, R58, R95 ;  /* 0x0000003a405f7223 */ /* 0x041fe2000000005f */
[C---:B------:R-:W-:Y:S01]  /*3ff0*/  FFMA R94, R64.reuse, R59, R94 ;  /* 0x0000003b405e7223 */ /* 0x040fe2000000005e */
[C---:B--2---:R-:W-:Y:S01]  /*4000*/  FFMA R93, R64.reuse, R60, R93 ;  /* 0x0000003c405d7223 */ /* 0x044fe2000000005d */
[----:B------:R-:W-:-:S02]  /*4010*/  FFMA R92, R64, R61, R92 ;  /* 0x0000003d405c7223 */ /* 0x000fc4000000005c */
[----:B------:R-:W0:Y:S01]  /*4020*/  LDS R64, [R96+UR6+0x330] ;  /* 0x0003300660407984 */ /* 0x000e220008000800 */
[----:B---3--:R-:W-:Y:S01]  /*4030*/  FFMA R91, R58, R65, R91 ;  /* 0x000000413a5b7223 */ /* 0x008fe2000000005b */
[C---:B------:R-:W-:Y:S01]  /*4040*/  FFMA R90, R65.reuse, R59, R90 ;  /* 0x0000003b415a7223 */ /* 0x040fe2000000005a */
[----:B------:R-:W-:Y:S01]  /*4050*/  FFMA R89, R60, R65, R89 ;  /* 0x000000413c597223 */ /* 0x000fe20000000059 */
[----:B------:R-:W-:Y:S01]  /*4060*/  FFMA R88, R65, R61, R88 ;  /* 0x0000003d41587223 */ /* 0x000fe20000000058 */
[----:B----4-:R-:W-:Y:S01]  /*4070*/  FFMA R87, R58, R67, R87 ;  /* 0x000000433a577223 */ /* 0x010fe20000000057 */
[C---:B------:R-:W-:Y:S01]  /*4080*/  FFMA R86, R67.reuse, R59, R86 ;  /* 0x0000003b43567223 */ /* 0x040fe20000000056 */
[----:B------:R-:W-:Y:S01]  /*4090*/  FFMA R85, R60, R67, R85 ;  /* 0x000000433c557223 */ /* 0x000fe20000000055 */
[----:B------:R-:W-:Y:S01]  /*40a0*/  FFMA R84, R67, R61, R84 ;  /* 0x0000003d43547223 */ /* 0x000fe20000000054 */
[----:B-1----:R-:W-:Y:S01]  /*40b0*/  FFMA R83, R58, R117, R83 ;  /* 0x000000753a537223 */ /* 0x002fe20000000053 */
[C---:B------:R-:W-:Y:S01]  /*40c0*/  FFMA R82, R117.reuse, R59, R82 ;  /* 0x0000003b75527223 */ /* 0x040fe20000000052 */
[----:B------:R-:W-:Y:S01]  /*40d0*/  FFMA R81, R60, R117, R81 ;  /* 0x000000753c517223 */ /* 0x000fe20000000051 */
[----:B------:R-:W-:Y:S01]  /*40e0*/  FFMA R80, R117, R61, R80 ;  /* 0x0000003d75507223 */ /* 0x000fe20000000050 */
[----:B-----5:R-:W-:Y:S01]  /*40f0*/  FFMA R79, R58, R119, R79 ;  /* 0x000000773a4f7223 */ /* 0x020fe2000000004f */
[C---:B------:R-:W-:Y:S01]  /*4100*/  FFMA R78, R119.reuse, R59, R78 ;  /* 0x0000003b774e7223 */ /* 0x040fe2000000004e */
[----:B------:R-:W-:Y:S01]  /*4110*/  FFMA R77, R60, R119, R77 ;  /* 0x000000773c4d7223 */ /* 0x000fe2000000004d */
[----:B------:R-:W-:Y:S01]  /*4120*/  FFMA R76, R119, R61, R76 ;  /* 0x0000003d774c7223 */ /* 0x000fe2000000004c */
[----:B------:R-:W-:Y:S01]  /*4130*/  FFMA R75, R58, R121, R75 ;  /* 0x000000793a4b7223 */ /* 0x000fe2000000004b */
[C---:B------:R-:W-:Y:S01]  /*4140*/  FFMA R74, R121.reuse, R59, R74 ;  /* 0x0000003b794a7223 */ /* 0x040fe2000000004a */
[----:B------:R-:W-:Y:S01]  /*4150*/  FFMA R73, R60, R121, R73 ;  /* 0x000000793c497223 */ /* 0x000fe20000000049 */
[----:B------:R-:W-:Y:S01]  /*4160*/  FFMA R72, R121, R61, R72 ;  /* 0x0000003d79487223 */ /* 0x000fe20000000048 */
[----:B------:R-:W-:Y:S01]  /*4170*/  FFMA R71, R58, R123, R71 ;  /* 0x0000007b3a477223 */ /* 0x000fe20000000047 */
[C---:B------:R-:W-:Y:S01]  /*4180*/  FFMA R70, R123.reuse, R59, R70 ;  /* 0x0000003b7b467223 */ /* 0x040fe20000000046 */
[----:B------:R-:W-:Y:S01]  /*4190*/  FFMA R69, R60, R123, R69 ;  /* 0x0000007b3c457223 */ /* 0x000fe20000000045 */
[----:B------:R-:W-:Y:S01]  /*41a0*/  FFMA R68, R123, R61, R68 ;  /* 0x0000003d7b447223 */ /* 0x000fe20000000044 */
[----:B------:R-:W1:Y:S01]  /*41b0*/  LDS R65, [R96+UR6+-0x50c] ;  /* 0xfffaf40660417984 */ /* 0x000e620008000800 */
[----:B------:R-:W-:Y:S01]  /*41c0*/  FFMA R33, R58, R125, R33 ;  /* 0x0000007d3a217223 */ /* 0x000fe20000000021 */
[C---:B------:R-:W-:Y:S01]  /*41d0*/  FFMA R32, R125.reuse, R59, R32 ;  /* 0x0000003b7d207223 */ /* 0x040fe20000000020 */
[----:B------:R-:W-:Y:S01]  /*41e0*/  FFMA R31, R60, R125, R31 ;  /* 0x0000007d3c1f7223 */ /* 0x000fe2000000001f */
[----:B------:R-:W2:Y:S01]  /*41f0*/  LDS R67, [R96+UR6] ;  /* 0x0000000660437984 */ /* 0x000ea20008000800 */
[----:B------:R-:W-:Y:S01]  /*4200*/  FFMA R30, R125, R61, R30 ;  /* 0x0000003d7d1e7223 */ /* 0x000fe2000000001e */
[-C--:B------:R-:W-:Y:S01]  /*4210*/  FFMA R25, R58, R66.reuse, R25 ;  /* 0x000000423a197223 */ /* 0x080fe20000000019 */
[----:B------:R-:W-:Y:S01]  /*4220*/  FFMA R24, R66, R59, R24 ;  /* 0x0000003b42187223 */ /* 0x000fe20000000018 */
[----:B------:R-:W3:Y:S01]  /*4230*/  LDS R117, [R96+UR6+0x44] ;  /* 0x0000440660757984 */ /* 0x000ee20008000800 */
[----:B------:R-:W-:Y:S01]  /*4240*/  FFMA R23, R60, R66, R23 ;  /* 0x000000423c177223 */ /* 0x000fe20000000017 */
[----:B------:R-:W-:-:S02]  /*4250*/  FFMA R22, R66, R61, R22 ;  /* 0x0000003d42167223 */ /* 0x000fc40000000016 */
[----:B------:R-:W4:Y:S01]  /*4260*/  LDS R119, [R96+UR6+0x110] ;  /* 0x0001100660777984 */ /* 0x000f220008000800 */
[----:B0-----:R-:W-:-:S03]  /*4270*/  FFMA R29, R58, R64, R29 ;  /* 0x000000403a1d7223 */ /* 0x001fc6000000001d */
[----:B------:R-:W0:Y:S01]  /*4280*/  LDS R121, [R96+UR6+0x154] ;  /* 0x0001540660797984 */ /* 0x000e220008000800 */
[----:B------:R-:W-:Y:S01]  /*4290*/  FFMA R28, R64, R59, R28 ;  /* 0x0000003b401c7223 */ /* 0x000fe2000000001c */
[----:B------:R-:W-:Y:S01]  /*42a0*/  FFMA R27, R60, R64, R27 ;  /* 0x000000403c1b7223 */ /* 0x000fe2000000001b */
[----:B------:R-:W-:Y:S01]  /*42b0*/  FFMA R26, R64, R61, R26 ;  /* 0x0000003d401a7223 */ /* 0x000fe2000000001a */
[----:B------:R-:W5:Y:S01]  /*42c0*/  LDS R123, [R96+UR6+0x220] ;  /* 0x00022006607b7984 */ /* 0x000f620008000800 */
[----:B------:R-:W-:-:S04]  /*42d0*/  UIADD3 UR6, UPT, UPT, UR6, 0x4, URZ ;  /* 0x0000000406067890 */ /* 0x000fc8000fffe0ff */
[----:B------:R-:W-:Y:S01]  /*42e0*/  UISETP.NE.AND UP0, UPT, UR6, 0x8c4, UPT ;  /* 0x000008c40600788c */ /* 0x000fe2000bf05270 */
[----:B-1----:R-:W-:Y:S01]  /*42f0*/  FFMA R57, R58, R65, R57 ;  /* 0x000000413a397223 */ /* 0x002fe20000000039 */
[C---:B------:R-:W-:Y:S01]  /*4300*/  FFMA R56, R65.reuse, R59, R56 ;  /* 0x0000003b41387223 */ /* 0x040fe20000000038 */
[----:B------:R-:W-:Y:S01]  /*4310*/  FFMA R55, R60, R65, R55 ;  /* 0x000000413c377223 */ /* 0x000fe20000000037 */
[----:B------:R-:W-:Y:S01]  /*4320*/  FFMA R54, R65, R61, R54 ;  /* 0x0000003d41367223 */ /* 0x000fe20000000036 */
[----:B--2---:R-:W-:Y:S01]  /*4330*/  FFMA R53, R58, R67, R53 ;  /* 0x000000433a357223 */ /* 0x004fe20000000035 */
[C---:B------:R-:W-:Y:S01]  /*4340*/  FFMA R52, R67.reuse, R59, R52 ;  /* 0x0000003b43347223 */ /* 0x040fe20000000034 */
[----:B------:R-:W-:Y:S01]  /*4350*/  FFMA R51, R60, R67, R51 ;  /* 0x000000433c337223 */ /* 0x000fe20000000033 */
[----:B------:R-:W-:Y:S01]  /*4360*/  FFMA R50, R67, R61, R50 ;  /* 0x0000003d43327223 */ /* 0x000fe20000000032 */
        /* <DEDUP_REMOVED lines=8> */
[----:B0-----:R-:W-:Y:S01]  /*43f0*/  FFMA R41, R58, R121, R41 ;  /* 0x000000793a297223 */ /* 0x001fe20000000029 */
[C---:B------:R-:W-:Y:S01]  /*4400*/  FFMA R40, R121.reuse, R59, R40 ;  /* 0x0000003b79287223 */ /* 0x040fe20000000028 */
[----:B------:R-:W-:Y:S01]  /*4410*/  FFMA R39, R60, R121, R39 ;  /* 0x000000793c277223 */ /* 0x000fe20000000027 */
[----:B------:R-:W-:Y:S01]  /*4420*/  FFMA R38, R121, R61, R38 ;  /* 0x0000003d79267223 */ /* 0x000fe20000000026 */
[----:B-----5:R-:W-:Y:S01]  /*4430*/  FFMA R37, R58, R123, R37 ;  /* 0x0000007b3a257223 */ /* 0x020fe20000000025 */
[C---:B------:R-:W-:Y:S01]  /*4440*/  FFMA R36, R123.reuse, R59, R36 ;  /* 0x0000003b7b247223 */ /* 0x040fe20000000024 */
[----:B------:R-:W-:Y:S01]  /*4450*/  FFMA R35, R60, R123, R35 ;  /* 0x0000007b3c237223 */ /* 0x000fe20000000023 */
[----:B------:R-:W-:Y:S01]  /*4460*/  FFMA R34, R123, R61, R34 ;  /* 0x0000003d7b227223 */ /* 0x000fe20000000022 */
[----:B------:R-:W-:Y:S06]  /*4470*/  BRA.U UP0, `(.L_x_2) ;  /* 0xfffffff900a87547 */ /* 0x000fec000b83ffff */
[----:B------:R-:W-:-:S05]  /*4480*/  VIADD R21, R21, 0x1 ;  /* 0x0000000115157836 */ /* 0x000fca0000000000 */
[----:B------:R-:W-:-:S13]  /*4490*/  ISETP.NE.AND P0, PT, R21, 0x20, PT ;  /* 0x000000201500780c */ /* 0x000fda0003f05270 */
[----:B------:R-:W-:Y:S05]  /*44a0*/  @P0 BRA `(.L_x_3) ;  /* 0xffffffe400e40947 */ /* 0x000fea000383ffff */
[----:B------:R-:W0:Y:S01]  /*44b0*/  LDC.64 R2, c[0x0][0x398] ;  /* 0x0000e600ff027b82 */ /* 0x000e220000000a00 */
[----:B------:R-:W-:-:S04]  /*44c0*/  LOP3.LUT R97, R97, 0x3c, RZ, 0xc0, !PT ;  /* 0x0000003c61617812 */ /* 0x000fc800078ec0ff */
[----:B------:R-:W-:-:S05]  /*44d0*/  IADD3 R97, PT, PT, R97, UR5, RZ ;  /* 0x0000000561617c10 */ /* 0x000fca000fffe0ff */
[----:B0-----:R-:W-:-:S05]  /*44e0*/  IMAD.WIDE.U32 R2, R97, 0x4, R2 ;  /* 0x0000000461027825 */ /* 0x001fca00078e0002 */
[----:B------:R-:W2:Y:S04]  /*44f0*/  LDG.E.CONSTANT R8, desc[UR10][R2.64] ;  /* 0x0000000a02087981 */ /* 0x000ea8000c1e9900 */
[----:B------:R-:W3:Y:S04]  /*4500*/  LDG.E.CONSTANT R7, desc[UR10][R2.64+0x4] ;  /* 0x0000040a02077981 */ /* 0x000ee8000c1e9900 */
[----:B------:R-:W4:Y:S04]  /*4510*/  LDG.E.CONSTANT R4, desc[UR10][R2.64+0x8] ;  /* 0x0000080a02047981 */ /* 0x000f28000c1e9900 */
[----:B------:R0:W5:Y:S01]  /*4520*/  LDG.E.CONSTANT R5, desc[UR10][R2.64+0xc] ;  /* 0x00000c0a02057981 */ /* 0x000162000c1e9900 */
[----:B------:R-:W-:Y:S01]  /*4530*/  USHF.L.U32 UR6, UR9, 0x8, URZ ;  /* 0x0000000809067899 */ /* 0x000fe200080006ff */
[C---:B------:R-:W-:Y:S01]  /*4540*/  IMAD.SHL.U32 R6, R0.reuse, 0x100, RZ ;  /* 0x0000010000067824 */ /* 0x040fe200078e00ff */
[----:B------:R-:W-:-:S02]  /*4550*/  SHF.L.U32 R0, R0, 0x7, RZ ;  /* 0x0000000700007819 */ /* 0x000fc400000006ff */
[----:B------:R-:W-:Y:S01]  /*4560*/  ULOP3.LUT UR6, UR6, 0x7ffffe00, URZ, 0xc0, !UPT ;  /* 0x7ffffe0006067892 */ /* 0x000fe2000f8ec0ff */
[----:B------:R-:W-:Y:S02]  /*4570*/  LOP3.LUT R9, R62, 0x100, RZ, 0xc0, !PT ;  /* 0x000001003e097812 */ /* 0x000fe400078ec0ff */
[----:B------:R-:W-:Y:S01]  /*4580*/  LOP3.LUT R6, R6, 0x3c000, RZ, 0xc0, !PT ;  /* 0x0003c00006067812 */ /* 0x000fe200078ec0ff */
[----:B0-----:R-:W0:Y:S01]  /*4590*/  LDC.64 R2, c[0x0][0x390] ;  /* 0x0000e400ff027b82 */ /* 0x001e220000000a00 */
[----:B------:R-:W-:Y:S02]  /*45a0*/  LOP3.LUT R0, R0, 0x1000, RZ, 0xc0, !PT ;  /* 0x0000100000007812 */ /* 0x000fe400078ec0ff */
[----:B------:R-:W-:-:S04]  /*45b0*/  IADD3 R6, PT, PT, R97, UR6, R6 ;  /* 0x0000000661067c10 */ /* 0x000fc8000fffe006 */
[----:B------:R-:W-:-:S05]  /*45c0*/  IADD3 R9, PT, PT, R9, R6, R0 ;  /* 0x0000000609097210 */ /* 0x000fca0007ffe000 */
[----:B0-----:R-:W-:-:S04]  /*45d0*/  IMAD.WIDE.U32 R2, R9, 0x4, R2 ;  /* 0x0000000409027825 */ /* 0x001fc800078e0002 */
[--C-:B--2---:R-:W-:Y:S01]  /*45e0*/  FADD R95, R95, R8.reuse ;  /* 0x000000085f5f7221 */ /* 0x104fe20000000000 */
[--C-:B------:R-:W-:Y:S01]  /*45f0*/  FADD R91, R91, R8.reuse ;  /* 0x000000085b5b7221 */ /* 0x100fe20000000000 */
        /* <DEDUP_REMOVED lines=13> */
[----:B------:R-:W-:Y:S01]  /*46d0*/  FADD R8, R25, R8 ;  /* 0x0000000819087221 */ /* 0x000fe20000000000 */
[--C-:B---3--:R-:W-:Y:S01]  /*46e0*/  FADD R90, R90, R7.reuse ;  /* 0x000000075a5a7221 */ /* 0x108fe20000000000 */
        /* <DEDUP_REMOVED lines=15> */
[----:B------:R-:W-:Y:S01]  /*47e0*/  FMNMX R9, RZ, R8, !PT ;  /* 0x00000008ff097209 */ /* 0x000fe20007800000 */
[--C-:B----4-:R-:W-:Y:S01]  /*47f0*/  FADD R93, R93, R4.reuse ;  /* 0x000000045d5d7221 */ /* 0x110fe20000000000 */
[----:B------:R-:W-:Y:S01]  /*4800*/  FMNMX R7, RZ, R90, !PT ;  /* 0x0000005aff077209 */ /* 0x000fe20007800000 */
[--C-:B------:R-:W-:Y:S01]  /*4810*/  FADD R89, R89, R4.reuse ;  /* 0x0000000459597221 */ /* 0x100fe20000000000 */
[----:B------:R-:W-:Y:S01]  /*4820*/  FMNMX R11, RZ, R86, !PT ;  /* 0x00000056ff0b7209 */ /* 0x000fe20007800000 */
[----:B------:R0:W-:Y:S01]  /*4830*/  STG.E desc[UR10][R2.64+0xb200], R9 ;  /* 0x00b2000902007986 */ /* 0x0001e2000c10190a */
[----:B------:R-:W-:Y:S01]  /*4840*/  FMNMX R13, RZ, R82, !PT ;  /* 0x00000052ff0d7209 */ /* 0x000fe20007800000 */
[--C-:B------:R-:W-:Y:S01]  /*4850*/  FADD R85, R85, R4.reuse ;  /* 0x0000000455557221 */ /* 0x100fe20000000000 */
[----:B------:R-:W-:Y:S01]  /*4860*/  FMNMX R15, RZ, R78, !PT ;  /* 0x0000004eff0f7209 */ /* 0x000fe20007800000 */
[----:B------:R1:W-:Y:S01]  /*4870*/  STG.E desc[UR10][R2.64+0x204], R7 ;  /* 0x0002040702007986 */ /* 0x0003e2000c10190a */
[--C-:B------:R-:W-:Y:S01]  /*4880*/  FADD R81, R81, R4.reuse ;  /* 0x0000000451517221 */ /* 0x100fe20000000000 */
[--C-:B------:R-:W-:Y:S01]  /*4890*/  FADD R77, R77, R4.reuse ;  /* 0x000000044d4d7221 */ /* 0x100fe20000000000 */
[--C-:B------:R-:W-:Y:S01]  /*48a0*/  FADD R73, R73, R4.reuse ;  /* 0x0000000449497221 */ /* 0x100fe20000000000 */
[--C-:B------:R-:W-:Y:S01]  /*48b0*/  FADD R69, R69, R4.reuse ;  /* 0x0000000445457221 */ /* 0x100fe20000000000 */
[--C-:B------:R-:W-:Y:S01]  /*48c0*/  FADD R55, R55, R4.reuse ;  /* 0x0000000437377221 */ /* 0x100fe20000000000 */
[--C-:B------:R-:W-:Y:S01]  /*48d0*/  FADD R51, R51, R4.reuse ;  /* 0x0000000433337221 */ /* 0x100fe20000000000 */
[--C-:B------:R-:W-:Y:S01]  /*48e0*/  FADD R47, R47, R4.reuse ;  /* 0x000000042f2f7221 */ /* 0x100fe20000000000 */
[----:B0-----:R-:W-:Y:S01]  /*48f0*/  FMNMX R9, RZ, R94, !PT ;  /* 0x0000005eff097209 */ /* 0x001fe20007800000 */
[--C-:B------:R-:W-:Y:S01]  /*4900*/  FADD R43, R43, R4.reuse ;  /* 0x000000042b2b7221 */ /* 0x100fe20000000000 */
[--C-:B------:R-:W-:Y:S01]  /*4910*/  FADD R39, R39, R4.reuse ;  /* 0x0000000427277221 */ /* 0x100fe20000000000 */
[--C-:B------:R-:W-:Y:S01]  /*4920*/  FADD R35, R35, R4.reuse ;  /* 0x0000000423237221 */ /* 0x100fe20000000000 */
[----:B-1----:R-:W-:Y:S01]  /*4930*/  FMNMX R7, RZ, R40, !PT ;  /* 0x00000028ff077209 */ /* 0x002fe20007800000 */
[--C-:B------:R-:W-:Y:S01]  /*4940*/  FADD R31, R31, R4.reuse ;  /* 0x000000041f1f7221 */ /* 0x100fe20000000000 */
[--C-:B------:R-:W-:Y:S01]  /*4950*/  FADD R27, R27, R4.reuse ;  /* 0x000000041b1b7221 */ /* 0x100fe20000000000 */
[----:B------:R-:W-:Y:S01]  /*4960*/  FADD R4, R23, R4 ;  /* 0x0000000417047221 */ /* 0x000fe20000000000 */
[----:B------:R0:W-:Y:S01]  /*4970*/  STG.E desc[UR10][R2.64+0x4], R9 ;  /* 0x0000040902007986 */ /* 0x0001e2000c10190a */
[----:B------:R-:W-:Y:S01]  /*4980*/  FMNMX R17, RZ, R74, !PT ;  /* 0x0000004aff117209 */ /* 0x000fe20007800000 */
[--C-:B-----5:R-:W-:Y:S01]  /*4990*/  FADD R92, R92, R5.reuse ;  /* 0x000000055c5c7221 */ /* 0x120fe20000000000 */
[--C-:B------:R-:W-:Y:S01]  /*49a0*/  FADD R88, R88, R5.reuse ;  /* 0x0000000558587221 */ /* 0x100fe20000000000 */
[----:B------:R1:W-:Y:S01]  /*49b0*/  STG.E desc[UR10][R2.64+0x1004], R11 ;  /* 0x0010040b02007986 */ /* 0x0003e2000c10190a */
[--C-:B------:R-:W-:Y:S01]  /*49c0*/  FADD R84, R84, R5.reuse ;  /* 0x0000000554547221 */ /* 0x100fe20000000000 */
[--C-:B------:R-:W-:Y:S01]  /*49d0*/  FADD R80, R80, R5.reuse ;  /* 0x0000000550507221 */ /* 0x100fe20000000000 */
[--C-:B------:R-:W-:Y:S01]  /*49e0*/  FADD R76, R76, R5.reuse ;  /* 0x000000054c4c7221 */ /* 0x100fe20000000000 */
[----:B------:R2:W-:Y:S01]  /*49f0*/  STG.E desc[UR10][R2.64+0x1204], R13 ;  /* 0x0012040d02007986 */ /* 0x0005e2000c10190a */
[--C-:B------:R-:W-:Y:S01]  /*4a00*/  FADD R72, R72, R5.reuse ;  /* 0x0000000548487221 */ /* 0x100fe20000000000 */
[--C-:B------:R-:W-:Y:S01]  /*4a10*/  FADD R68, R68, R5.reuse ;  /* 0x0000000544447221 */ /* 0x100fe20000000000 */
[--C-:B------:R-:W-:Y:S01]  /*4a20*/  FADD R54, R54, R5.reuse ;  /* 0x0000000536367221 */ /* 0x100fe20000000000 */
[----:B------:R3:W-:Y:S01]  /*4a30*/  STG.E desc[UR10][R2.64+0x2004], R15 ;  /* 0x0020040f02007986 */ /* 0x0007e2000c10190a */
[----:B0-----:R-:W-:Y:S01]  /*4a40*/  FMNMX R9, RZ, R70, !PT ;  /* 0x00000046ff097209 */ /* 0x001fe20007800000 */
[--C-:B------:R-:W-:Y:S01]  /*4a50*/  FADD R50, R50, R5.reuse ;  /* 0x0000000532327221 */ /* 0x100fe20000000000 */
[--C-:B------:R-:W-:Y:S01]  /*4a60*/  FADD R46, R46, R5.reuse ;  /* 0x000000052e2e7221 */ /* 0x100fe20000000000 */
[----:B------:R0:W-:Y:S01]  /*4a70*/  STG.E desc[UR10][R2.64+0x9204], R7 ;  /* 0x0092040702007986 */ /* 0x0001e2000c10190a */
[----:B-1----:R-:W-:Y:S01]  /*4a80*/  FMNMX R11, RZ, R36, !PT ;  /* 0x00000024ff0b7209 */ /* 0x002fe20007800000 */
[--C-:B------:R-:W-:Y:S01]  /*4a90*/  FADD R42, R42, R5.reuse ;  /* 0x000000052a2a7221 */ /* 0x100fe20000000000 */
[--C-:B------:R-:W-:Y:S01]  /*4aa0*/  FADD R38, R38, R5.reuse ;  /* 0x0000000526267221 */ /* 0x100fe20000000000 */
[----:B--2---:R-:W-:Y:S01]  /*4ab0*/  FMNMX R13, RZ, R32, !PT ;  /* 0x00000020ff0d7209 */ /* 0x004fe20007800000 */
[----:B------:R1:W-:Y:S01]  /*4ac0*/  STG.E desc[UR10][R2.64+0x2204], R17 ;  /* 0x0022041102007986 */ /* 0x0003e2000c10190a */
[--C-:B------:R-:W-:Y:S01]  /*4ad0*/  FADD R34, R34, R5.reuse ;  /* 0x0000000522227221 */ /* 0x100fe20000000000 */
[--C-:B------:R-:W-:Y:S01]  /*4ae0*/  FADD R30, R30, R5.reuse ;  /* 0x000000051e1e7221 */ /* 0x100fe20000000000 */
[----:B---3--:R-:W-:Y:S01]  /*4af0*/  FMNMX R15, RZ, R28, !PT ;  /* 0x0000001cff0f7209 */ /* 0x008fe20007800000 */
[----:B------:R2:W-:Y:S01]  /*4b00*/  STG.E desc[UR10][R2.64+0x3004], R9 ;  /* 0x0030040902007986 */ /* 0x0005e2000c10190a */
[--C-:B------:R-:W-:Y:S01]  /*4b10*/  FADD R26, R26, R5.reuse ;  /* 0x000000051a1a7221 */ /* 0x100fe20000000000 */
[----:B------:R-:W-:Y:S01]  /*4b20*/  FADD R22, R22, R5 ;  /* 0x0000000516167221 */ /* 0x000fe20000000000 */
[----:B0-----:R-:W-:Y:S01]  /*4b30*/  FMNMX R7, RZ, R4, !PT ;  /* 0x00000004ff077209 */ /* 0x001fe20007800000 */
[----:B------:R0:W-:Y:S01]  /*4b40*/  STG.E desc[UR10][R2.64+0xa004], R11 ;  /* 0x00a0040b02007986 */ /* 0x0001e2000c10190a */
[----:B------:R-:W-:-:S02]  /*4b50*/  FMNMX R29, RZ, R29, !PT ;  /* 0x0000001dff1d7209 */ /* 0x000fc40007800000 */
[----:B------:R-:W-:Y:S01]  /*4b60*/  FMNMX R19, RZ, R56, !PT ;  /* 0x00000038ff137209 */ /* 0x000fe20007800000 */
[----:B------:R3:W-:Y:S01]  /*4b70*/  STG.E desc[UR10][R2.64+0xa204], R13 ;  /* 0x00a2040d02007986 */ /* 0x0007e2000c10190a */
[----:B------:R-:W-:Y:S02]  /*4b80*/  FMNMX R21, RZ, R52, !PT ;  /* 0x00000034ff157209 */ /* 0x000fe40007800000 */
[----:B-1----:R-:W-:Y:S01]  /*4b90*/  FMNMX R17, RZ, R24, !PT ;  /* 0x00000018ff117209 */ /* 0x002fe20007800000 */
[----:B------:R1:W-:Y:S01]  /*4ba0*/  STG.E desc[UR10][R2.64+0xb004], R15 ;  /* 0x00b0040f02007986 */ /* 0x0003e2000c10190a */
[----:B------:R-:W-:Y:S02]  /*4bb0*/  FMNMX R5, RZ, R88, !PT ;  /* 0x00000058ff057209 */ /* 0x000fe40007800000 */
[----:B--2---:R-:W-:Y:S01]  /*4bc0*/  FMNMX R9, RZ, R84, !PT ;  /* 0x00000054ff097209 */ /* 0x004fe20007800000 */
[----:B------:R2:W-:Y:S01]  /*4bd0*/  STG.E desc[UR10][R2.64+0xb208], R7 ;  /* 0x00b2080702007986 */ /* 0x0005e2000c10190a */
[----:B0-----:R-:W-:-:S02]  /*4be0*/  FMNMX R11, RZ, R80, !PT ;  /* 0x00000050ff0b7209 */ /* 0x001fc40007800000 */
[----:B------:R-:W-:Y:S01]  /*4bf0*/  FMNMX R95, RZ, R95, !PT ;  /* 0x0000005fff5f7209 */ /* 0x000fe20007800000 */
[----:B------:R0:W-:Y:S01]  /*4c00*/  STG.E desc[UR10][R2.64+0xb000], R29 ;  /* 0x00b0001d02007986 */ /* 0x0001e2000c10190a */
[----:B---3--:R-:W-:Y:S02]  /*4c10*/  FMNMX R13, RZ, R76, !PT ;  /* 0x0000004cff0d7209 */ /* 0x008fe40007800000 */
[----:B------:R-:W-:Y:S01]  /*4c20*/  FMNMX R91, RZ, R91, !PT ;  /* 0x0000005bff5b7209 */ /* 0x000fe20007800000 */
[----:B------:R-:W-:Y:S01]  /*4c30*/  STG.E desc[UR10][R2.64+0x3204], R19 ;  /* 0x0032041302007986 */ /* 0x000fe2000c10190a */
[----:B-1----:R-:W-:Y:S02]  /*4c40*/  FMNMX R15, RZ, R72, !PT ;  /* 0x00000048ff0f7209 */ /* 0x002fe40007800000 */
[----:B------:R-:W-:Y:S01]  /*4c50*/  FMNMX R87, RZ, R87, !PT ;  /* 0x00000057ff577209 */ /* 0x000fe20007800000 */
[----:B------:R-:W-:Y:S01]  /*4c60*/  STG.E desc[UR10][R2.64+0x8004], R21 ;  /* 0x0080041502007986 */ /* 0x000fe2000c10190a */
[----:B--2---:R-:W-:-:S02]  /*4c70*/  FMNMX R7, RZ, R92, !PT ;  /* 0x0000005cff077209 */ /* 0x004fc40007800000 */
[----:B------:R-:W-:Y:S01]  /*4c80*/  FMNMX R83, RZ, R83, !PT ;  /* 0x00000053ff537209 */ /* 0x000fe20007800000 */
[----:B------:R-:W-:Y:S01]  /*4c90*/  STG.E desc[UR10][R2.64+0xb204], R17 ;  /* 0x00b2041102007986 */ /* 0x000fe2000c10190a */
[----:B------:R-:W-:Y:S02]  /*4ca0*/  FMNMX R79, RZ, R79, !PT ;  /* 0x0000004fff4f7209 */ /* 0x000fe40007800000 */
[----:B------:R-:W-:Y:S01]  /*4cb0*/  FMNMX R75, RZ, R75, !PT ;  /* 0x0000004bff4b7209 */ /* 0x000fe20007800000 */
[----:B------:R1:W-:Y:S01]  /*4cc0*/  STG.E desc[UR10][R2.64+0xc], R7 ;  /* 0x00000c0702007986 */ /* 0x0003e2000c10190a */
[----:B------:R-:W-:Y:S02]  /*4cd0*/  FMNMX R71, RZ, R71, !PT ;  /* 0x00000047ff477209 */ /* 0x000fe40007800000 */
[----:B------:R-:W-:Y:S01]  /*4ce0*/  FMNMX R57, RZ, R57, !PT ;  /* 0x00000039ff397209 */ /* 0x000fe20007800000 */
[----:B------:R2:W-:Y:S01]  /*4cf0*/  STG.E desc[UR10][R2.64+0x20c], R5 ;  /* 0x00020c0502007986 */ /* 0x0005e2000c10190a */
[----:B------:R-:W-:-:S02]  /*4d00*/  FMNMX R53, RZ, R53, !PT ;  /* 0x00000035ff357209 */ /* 0x000fc40007800000 */
[----:B------:R-:W-:Y:S01]  /*4d10*/  FMNMX R49, RZ, R49, !PT ;  /* 0x00000031ff317209 */ /* 0x000fe20007800000 */
[----:B------:R3:W-:Y:S01]  /*4d20*/  STG.E desc[UR10][R2.64+0x100c], R9 ;  /* 0x00100c0902007986 */ /* 0x0007e2000c10190a */
[----:B------:R-:W-:Y:S02]  /*4d30*/  FMNMX R45, RZ, R45, !PT ;  /* 0x0000002dff2d7209 */ /* 0x000fe40007800000 */
[----:B------:R-:W-:Y:S01]  /*4d40*/  FMNMX R41, RZ, R41, !PT ;  /* 0x00000029ff297209 */ /* 0x000fe20007800000 */
[----:B------:R4:W-:Y:S01]  /*4d50*/  STG.E desc[UR10][R2.64+0x120c], R11 ;  /* 0x00120c0b02007986 */ /* 0x0009e2000c10190a */
[----:B------:R-:W-:Y:S02]  /*4d60*/  FMNMX R37, RZ, R37, !PT ;  /* 0x00000025ff257209 */ /* 0x000fe40007800000 */
[----:B------:R-:W-:Y:S01]  /*4d70*/  FMNMX R33, RZ, R33, !PT ;  /* 0x00000021ff217209 */ /* 0x000fe20007800000 */
[----:B------:R5:W-:Y:S01]  /*4d80*/  STG.E desc[UR10][R2.64+0x200c], R13 ;  /* 0x00200c0d02007986 */ /* 0x000be2000c10190a */
[----:B------:R-:W-:-:S02]  /*4d90*/  FMNMX R25, RZ, R48, !PT ;  /* 0x00000030ff197209 */ /* 0x000fc40007800000 */
[----:B0-----:R-:W-:Y:S01]  /*4da0*/  FMNMX R29, RZ, R44, !PT ;  /* 0x0000002cff1d7209 */ /* 0x001fe20007800000 */
[----:B------:R0:W-:Y:S01]  /*4db0*/  STG.E desc[UR10][R2.64+0x220c], R15 ;  /* 0x00220c0f02007986 */ /* 0x0001e2000c10190a */
[----:B------:R-:W-:Y:S02]  /*4dc0*/  FMNMX R93, RZ, R93, !PT ;  /* 0x0000005dff5d7209 */ /* 0x000fe40007800000 */
[----:B------:R-:W-:Y:S01]  /*4dd0*/  FMNMX R89, RZ, R89, !PT ;  /* 0x00000059ff597209 */ /* 0x000fe20007800000 */
[----:B------:R-:W-:Y:S01]  /*4de0*/  STG.E desc[UR10][R2.64], R95 ;  /* 0x0000005f02007986 */ /* 0x000fe2000c10190a */
[----:B------:R-:W-:Y:S02]  /*4df0*/  FMNMX R85, RZ, R85, !PT ;  /* 0x00000055ff557209 */ /* 0x000fe40007800000 */
[----:B------:R-:W-:Y:S01]  /*4e00*/  FMNMX R81, RZ, R81, !PT ;  /* 0x00000051ff517209 */ /* 0x000fe20007800000 */
[----:B------:R-:W-:Y:S01]  /*4e10*/  STG.E desc[UR10][R2.64+0x200], R91 ;  /* 0x0002005b02007986 */ /* 0x000fe2000c10190a */
[----:B------:R-:W-:-:S02]  /*4e20*/  FMNMX R77, RZ, R77, !PT ;  /* 0x0000004dff4d7209 */ /* 0x000fc40007800000 */
[----:B------:R-:W-:Y:S01]  /*4e30*/  FMNMX R73, RZ, R73, !PT ;  /* 0x00000049ff497209 */ /* 0x000fe20007800000 */
[----:B------:R-:W-:Y:S01]  /*4e40*/  STG.E desc[UR10][R2.64+0x1000], R87 ;  /* 0x0010005702007986 */ /* 0x000fe2000c10190a */
        /* <DEDUP_REMOVED lines=13> */
[----:B-1----:R-:W-:Y:S01]  /*4f20*/  FMNMX R7, RZ, R68, !PT ;  /* 0x00000044ff077209 */ /* 0x002fe20007800000 */
[----:B------:R-:W-:Y:S01]  /*4f30*/  STG.E desc[UR10][R2.64+0x3200], R57 ;  /* 0x0032003902007986 */ /* 0x000fe2000c10190a */
[----:B------:R-:W-:-:S02]  /*4f40*/  FMNMX R17, RZ, R54, !PT ;  /* 0x00000036ff117209 */ /* 0x000fc40007800000 */
[----:B------:R-:W-:Y:S01]  /*4f50*/  FMNMX R19, RZ, R50, !PT ;  /* 0x00000032ff137209 */ /* 0x000fe20007800000 */
[----:B------:R-:W-:Y:S01]  /*4f60*/  STG.E desc[UR10][R2.64+0x8000], R53 ;  /* 0x0080003502007986 */ /* 0x000fe2000c10190a */
[----:B------:R-:W-:Y:S02]  /*4f70*/  FMNMX R21, RZ, R46, !PT ;  /* 0x0000002eff157209 */ /* 0x000fe40007800000 */
[----:B------:R-:W-:Y:S01]  /*4f80*/  FMNMX R23, RZ, R42, !PT ;  /* 0x0000002aff177209 */ /* 0x000fe20007800000 */
[----:B------:R-:W-:Y:S01]  /*4f90*/  STG.E desc[UR10][R2.64+0x8200], R49 ;  /* 0x0082003102007986 */ /* 0x000fe2000c10190a */
[----:B--2---:R-:W-:Y:S02]  /*4fa0*/  FMNMX R5, RZ, R38, !PT ;  /* 0x00000026ff057209 */ /* 0x004fe40007800000 */
[----:B---3--:R-:W-:Y:S01]  /*4fb0*/  FMNMX R9, RZ, R34, !PT ;  /* 0x00000022ff097209 */ /* 0x008fe20007800000 */
[----:B------:R-:W-:Y:S01]  /*4fc0*/  STG.E desc[UR10][R2.64+0x9000], R45 ;  /* 0x0090002d02007986 */ /* 0x000fe2000c10190a */
[----:B----4-:R-:W-:-:S02]  /*4fd0*/  FMNMX R11, RZ, R30, !PT ;  /* 0x0000001eff0b7209 */ /* 0x010fc40007800000 */
[----:B-----5:R-:W-:Y:S01]  /*4fe0*/  FMNMX R13, RZ, R26, !PT ;  /* 0x0000001aff0d7209 */ /* 0x020fe20007800000 */
[----:B------:R-:W-:Y:S01]  /*4ff0*/  STG.E desc[UR10][R2.64+0x9200], R41 ;  /* 0x0092002902007986 */ /* 0x000fe2000c10190a */
[----:B0-----:R-:W-:-:S03]  /*5000*/  FMNMX R15, RZ, R22, !PT ;  /* 0x00000016ff0f7209 */ /* 0x001fc60007800000 */
[----:B------:R-:W-:Y:S04]  /*5010*/  STG.E desc[UR10][R2.64+0xa000], R37 ;  /* 0x00a0002502007986 */ /* 0x000fe8000c10190a */
        /* <DEDUP_REMOVED lines=27> */
[----:B------:R-:W-:Y:S01]  /*51d0*/  STG.E desc[UR10][R2.64+0xb20c], R15 ;  /* 0x00b20c0f02007986 */ /* 0x000fe2000c10190a */
[----:B------:R-:W-:Y:S05]  /*51e0*/  EXIT ;  /* 0x000000000000794d */ /* 0x000fea0003800000 */
.L_x_4:
[----:B------:R-:W-:-:S00]  /*51f0*/  BRA `(.L_x_4) ;  /* 0xfffffffc00fc7947 */ /* 0x000fc0000383ffff */
[----:B------:R-:W-:-:S00]  /*5200*/  NOP ;  /* 0x0000000000007918 */ /* 0x000fc00000000000 */
[----:B------:R-:W-:-:S00]  /*5210*/  NOP ;  /* 0x0000000000007918 */ /* 0x000fc00000000000 */
[----:B------:R-:W-:-:S00]  /*5220*/  NOP ;  /* 0x0000000000007918 */ /* 0x000fc00000000000 */
[----:B------:R-:W-:-:S00]  /*5230*/  NOP ;  /* 0x0000000000007918 */ /* 0x000fc00000000000 */
[----:B------:R-:W-:-:S00]  /*5240*/  NOP ;  /* 0x0000000000007918 */ /* 0x000fc00000000000 */
[----:B------:R-:W-:-:S00]  /*5250*/  NOP ;  /* 0x0000000000007918 */ /* 0x000fc00000000000 */
[----:B------:R-:W-:-:S00]  /*5260*/  NOP ;  /* 0x0000000000007918 */ /* 0x000fc00000000000 */
[----:B------:R-:W-:-:S00]  /*5270*/  NOP ;  /* 0x0000000000007918 */ /* 0x000fc00000000000 */
.L_x_5:


//--------------------- .nv.shared.my_kernel_kernel0 --------------------------
	.section	.nv.shared.my_kernel_kernel0,"aw",@nobits
	.sectionflags	@""
	.align	4
.nv.shared.my_kernel_kernel0:
	.zero		14080


//--------------------- .nv.shared.reserved.0     --------------------------
	.section	.nv.shared.reserved.0,"aw",@nobits
	.weak		__nv_reservedSMEM_offset_0_alias
	.size		__nv_reservedSMEM_offset_0_alias, 0, 64
	.other		__nv_reservedSMEM_offset_0_alias,@"STO_CUDA_RESERVED_SHARED STV_DEFAULT"
__nv_reservedSMEM_offset_0_alias:
	.zero		0
	.zero		64


//--------------------- .nv.constant0.my_kernel_kernel0 --------------------------
	.section	.nv.constant0.my_kernel_kernel0,"a",@progbits
	.sectionflags	@""
	.align	4
.nv.constant0.my_kernel_kernel0:
	.zero		928


//--------------------- SYMBOLS --------------------------

	.type		.nv.reservedSmem.offset0,@object
	.size		.nv.reservedSmem.offset0,0x4
	.type		.nv.reservedSmem.cap,@object
	.size		.nv.reservedSmem.cap,0x4
